	.target	sm_100a

	.elftype	@"ET_EXEC"


//--------------------- .note.nv.tkinfo           --------------------------
	.section	.note.nv.tkinfo,"",@"SHT_NOTE"
	.sectionflags	@"SHF_NOTE_NV_TKINFO"
	.tkinfo
        /*0018*/ 	.word	0x00000002
        /*0030*/ 	.string	""
        /*0030*/ 	.string	"ptxas"
        /*0030*/ 	.string	"Cuda compilation tools, release 13.0, V13.0.88"
        /*0030*/ 	.string	"Build cuda_13.0.r13.0/compiler.36424714_0"
        /*0030*/ 	.string	"-arch sm_100a -m 64 "



//--------------------- .note.nv.cuinfo           --------------------------
	.section	.note.nv.cuinfo,"",@"SHT_NOTE"
	.sectionflags	@"SHF_NOTE_NV_CUINFO"
        /*0018*/ 	.short	0x0002
        /*001a*/ 	.short	0x0064
        /*001c*/ 	.short	0x0082
	.zero		2


//--------------------- .nv.info                  --------------------------
	.section	.nv.info,"",@"SHT_CUDA_INFO"
	.align	4


	//----- nvinfo : EIATTR_REGCOUNT
	.align		4
        /*0000*/ 	.byte	0x04, 0x2f
        /*0002*/ 	.short	(.L_19 - .L_18)
	.align		4
.L_18:
        /*0004*/ 	.word	index@(_ZN7cutlass13device_kernelINS_4gemm6kernel13GemmUniversalIN4cute5tupleIJiiiiEEENS1_10collective13CollectiveMmaINS1_35MainloopSm100TmaUmmaWarpSpecializedILi2ELi2ELi4ENS5_IJNS4_1CILi1EEESB_SB_EEEEENS5_IJNSA_ILi64EEENSA_ILi128EEESE_EEENS_12float_e4m3_tENS5_IJlSB_lEEESH_SI_NS4_8TiledMMAINS4_8MMA_AtomIJNS4_10MMA_TraitsINS4_19SM100_MMA_F8F6F4_SSEJSH_SH_fSE_SF_NS4_17integral_constantINS4_4UMMA5MajorELSP_0EEESQ_NSN_INSO_7ScaleInELSR_0EEESS_EEEEEENS4_6LayoutISC_NS5_IJNSA_ILi0EEESW_SW_EEEEENS5_IJNS4_10UnderscoreESZ_SZ_EEEEENS4_13SM90_TMA_LOADENS4_14ComposedLayoutINS4_7SwizzleILi2ELi4ELi3EEENS4_18smem_ptr_flag_bitsILi8EEENSV_INS5_IJNSA_ILi8EEESE_EEENS5_IJSE_SB_EEEEEEEvNS4_8identityES12_S1C_vS1D_EENS_8epilogue10collective18CollectiveEpilogueINS1F_23Sm100TmaWarpSpecializedILi2ELi2ELi32ELb0ELb0EEEJSG_NS5_IJNSV_ISE_SB_EES1K_EEESH_SI_SH_SI_NS1F_6fusion15FusionCallbacksIS1J_NS1M_17LinearCombinationISH_fSH_fLNS_15FloatRoundStyleE2EEESG_S1L_JEEENS4_5SM1004TMEM4LOAD26SM100_TMEM_LOAD_16dp32b32xES12_S1C_NS4_39AutoVectorizingCopyWithAssumedAlignmentILi128EEENS4_14SM90_TMA_STOREES1C_S1X_S1X_EEEvvEEEEvNT_6ParamsE)
        /*0008*/ 	.word	0x00000080


	//----- nvinfo : EIATTR_FRAME_SIZE
	.align		4
.L_19:
        /*000c*/ 	.byte	0x04, 0x11
        /*000e*/ 	.short	(.L_21 - .L_20)
	.align		4
.L_20:
        /*0010*/ 	.word	index@($__internal_2_$__cuda_sm10x_tcgen05_guardrail_trap_unallocated_columns_being_dealloced)
        /*0014*/ 	.word	0x00000000


	//----- nvinfo : EIATTR_FRAME_SIZE
	.align		4
.L_21:
        /*0018*/ 	.byte	0x04, 0x11
        /*001a*/ 	.short	(.L_23 - .L_22)
	.align		4
.L_22:
        /*001c*/ 	.word	index@($__internal_1_$__cuda_sm10x_tcgen05_guardrail_trap_phase_invalid_during_alloc)
        /*0020*/ 	.word	0x00000000


	//----- nvinfo : EIATTR_FRAME_SIZE
	.align		4
.L_23:
        /*0024*/ 	.byte	0x04, 0x11
        /*0026*/ 	.short	(.L_25 - .L_24)
	.align		4
.L_24:
        /*0028*/ 	.word	index@($__internal_0_$__cuda_sm10x_tcgen05_guardrail_trap_col_being_dealloced_not_returned_by_alloc)
        /*002c*/ 	.word	0x00000000


	//----- nvinfo : EIATTR_FRAME_SIZE
	.align		4
.L_25:
        /*0030*/ 	.byte	0x04, 0x11
        /*0032*/ 	.short	(.L_27 - .L_26)
	.align		4
.L_26:
        /*0034*/ 	.word	index@(_ZN7cutlass13device_kernelINS_4gemm6kernel13GemmUniversalIN4cute5tupleIJiiiiEEENS1_10collective13CollectiveMmaINS1_35MainloopSm100TmaUmmaWarpSpecializedILi2ELi2ELi4ENS5_IJNS4_1CILi1EEESB_SB_EEEEENS5_IJNSA_ILi64EEENSA_ILi128EEESE_EEENS_12float_e4m3_tENS5_IJlSB_lEEESH_SI_NS4_8TiledMMAINS4_8MMA_AtomIJNS4_10MMA_TraitsINS4_19SM100_MMA_F8F6F4_SSEJSH_SH_fSE_SF_NS4_17integral_constantINS4_4UMMA5MajorELSP_0EEESQ_NSN_INSO_7ScaleInELSR_0EEESS_EEEEEENS4_6LayoutISC_NS5_IJNSA_ILi0EEESW_SW_EEEEENS5_IJNS4_10UnderscoreESZ_SZ_EEEEENS4_13SM90_TMA_LOADENS4_14ComposedLayoutINS4_7SwizzleILi2ELi4ELi3EEENS4_18smem_ptr_flag_bitsILi8EEENSV_INS5_IJNSA_ILi8EEESE_EEENS5_IJSE_SB_EEEEEEEvNS4_8identityES12_S1C_vS1D_EENS_8epilogue10collective18CollectiveEpilogueINS1F_23Sm100TmaWarpSpecializedILi2ELi2ELi32ELb0ELb0EEEJSG_NS5_IJNSV_ISE_SB_EES1K_EEESH_SI_SH_SI_NS1F_6fusion15FusionCallbacksIS1J_NS1M_17LinearCombinationISH_fSH_fLNS_15FloatRoundStyleE2EEESG_S1L_JEEENS4_5SM1004TMEM4LOAD26SM100_TMEM_LOAD_16dp32b32xES12_S1C_NS4_39AutoVectorizingCopyWithAssumedAlignmentILi128EEENS4_14SM90_TMA_STOREES1C_S1X_S1X_EEEvvEEEEvNT_6ParamsE)
        /*0038*/ 	.word	0x00000000


	//----- nvinfo : EIATTR_MIN_STACK_SIZE
	.align		4
.L_27:
        /*003c*/ 	.byte	0x04, 0x12
        /*003e*/ 	.short	(.L_29 - .L_28)
	.align		4
.L_28:
        /*0040*/ 	.word	index@(_ZN7cutlass13device_kernelINS_4gemm6kernel13GemmUniversalIN4cute5tupleIJiiiiEEENS1_10collective13CollectiveMmaINS1_35MainloopSm100TmaUmmaWarpSpecializedILi2ELi2ELi4ENS5_IJNS4_1CILi1EEESB_SB_EEEEENS5_IJNSA_ILi64EEENSA_ILi128EEESE_EEENS_12float_e4m3_tENS5_IJlSB_lEEESH_SI_NS4_8TiledMMAINS4_8MMA_AtomIJNS4_10MMA_TraitsINS4_19SM100_MMA_F8F6F4_SSEJSH_SH_fSE_SF_NS4_17integral_constantINS4_4UMMA5MajorELSP_0EEESQ_NSN_INSO_7ScaleInELSR_0EEESS_EEEEEENS4_6LayoutISC_NS5_IJNSA_ILi0EEESW_SW_EEEEENS5_IJNS4_10UnderscoreESZ_SZ_EEEEENS4_13SM90_TMA_LOADENS4_14ComposedLayoutINS4_7SwizzleILi2ELi4ELi3EEENS4_18smem_ptr_flag_bitsILi8EEENSV_INS5_IJNSA_ILi8EEESE_EEENS5_IJSE_SB_EEEEEEEvNS4_8identityES12_S1C_vS1D_EENS_8epilogue10collective18CollectiveEpilogueINS1F_23Sm100TmaWarpSpecializedILi2ELi2ELi32ELb0ELb0EEEJSG_NS5_IJNSV_ISE_SB_EES1K_EEESH_SI_SH_SI_NS1F_6fusion15FusionCallbacksIS1J_NS1M_17LinearCombinationISH_fSH_fLNS_15FloatRoundStyleE2EEESG_S1L_JEEENS4_5SM1004TMEM4LOAD26SM100_TMEM_LOAD_16dp32b32xES12_S1C_NS4_39AutoVectorizingCopyWithAssumedAlignmentILi128EEENS4_14SM90_TMA_STOREES1C_S1X_S1X_EEEvvEEEEvNT_6ParamsE)
        /*0044*/ 	.word	0x00000000
.L_29:


//--------------------- .nv.compat                --------------------------
	.section	.nv.compat,"",@"SHT_CUDA_COMPAT_INFO"
	.align	4
        /*0000*/ 	.byte	0x02, 0x09, 0x01, 0x00, 0x02, 0x02, 0x02, 0x00, 0x02, 0x05, 0x05, 0x00, 0x03, 0x07, 0x01, 0x01
        /*0010*/ 	.byte	0x02, 0x03, 0x01, 0x00, 0x02, 0x06, 0x01, 0x00, 0x04, 0x0b, 0x08, 0x00, 0x09, 0x00, 0x00, 0x00
        /*0020*/ 	.byte	0x00, 0x00, 0x00, 0x00


//--------------------- .nv.info._ZN7cutlass13device_kernelINS_4gemm6kernel13GemmUniversalIN4cute5tupleIJiiiiEEENS1_10collective13CollectiveMmaINS1_35MainloopSm100TmaUmmaWarpSpecializedILi2ELi2ELi4ENS5_IJNS4_1CILi1EEESB_SB_EEEEENS5_IJNSA_ILi64EEENSA_ILi128EEESE_EEENS_12float_e4m3_tENS5_IJlSB_lEEESH_SI_NS4_8TiledMMAINS4_8MMA_AtomIJNS4_10MMA_TraitsINS4_19SM100_MMA_F8F6F4_SSEJSH_SH_fSE_SF_NS4_17integral_constantINS4_4UMMA5MajorELSP_0EEESQ_NSN_INSO_7ScaleInELSR_0EEESS_EEEEEENS4_6LayoutISC_NS5_IJNSA_ILi0EEESW_SW_EEEEENS5_IJNS4_10UnderscoreESZ_SZ_EEEEENS4_13SM90_TMA_LOADENS4_14ComposedLayoutINS4_7SwizzleILi2ELi4ELi3EEENS4_18smem_ptr_flag_bitsILi8EEENSV_INS5_IJNSA_ILi8EEESE_EEENS5_IJSE_SB_EEEEEEEvNS4_8identityES12_S1C_vS1D_EENS_8epilogue10collective18CollectiveEpilogueINS1F_23Sm100TmaWarpSpecializedILi2ELi2ELi32ELb0ELb0EEEJSG_NS5_IJNSV_ISE_SB_EES1K_EEESH_SI_SH_SI_NS1F_6fusion15FusionCallbacksIS1J_NS1M_17LinearCombinationISH_fSH_fLNS_15FloatRoundStyleE2EEESG_S1L_JEEENS4_5SM1004TMEM4LOAD26SM100_TMEM_LOAD_16dp32b32xES12_S1C_NS4_39AutoVectorizingCopyWithAssumedAlignmentILi128EEENS4_14SM90_TMA_STOREES1C_S1X_S1X_EEEvvEEEEvNT_6ParamsE --------------------------
	.section	.nv.info._ZN7cutlass13device_kernelINS_4gemm6kernel13GemmUniversalIN4cute5tupleIJiiiiEEENS1_10collective13CollectiveMmaINS1_35MainloopSm100TmaUmmaWarpSpecializedILi2ELi2ELi4ENS5_IJNS4_1CILi1EEESB_SB_EEEEENS5_IJNSA_ILi64EEENSA_ILi128EEESE_EEENS_12float_e4m3_tENS5_IJlSB_lEEESH_SI_NS4_8TiledMMAINS4_8MMA_AtomIJNS4_10MMA_TraitsINS4_19SM100_MMA_F8F6F4_SSEJSH_SH_fSE_SF_NS4_17integral_constantINS4_4UMMA5MajorELSP_0EEESQ_NSN_INSO_7ScaleInELSR_0EEESS_EEEEEENS4_6LayoutISC_NS5_IJNSA_ILi0EEESW_SW_EEEEENS5_IJNS4_10UnderscoreESZ_SZ_EEEEENS4_13SM90_TMA_LOADENS4_14ComposedLayoutINS4_7SwizzleILi2ELi4ELi3EEENS4_18smem_ptr_flag_bitsILi8EEENSV_INS5_IJNSA_ILi8EEESE_EEENS5_IJSE_SB_EEEEEEEvNS4_8identityES12_S1C_vS1D_EENS_8epilogue10collective18CollectiveEpilogueINS1F_23Sm100TmaWarpSpecializedILi2ELi2ELi32ELb0ELb0EEEJSG_NS5_IJNSV_ISE_SB_EES1K_EEESH_SI_SH_SI_NS1F_6fusion15FusionCallbacksIS1J_NS1M_17LinearCombinationISH_fSH_fLNS_15FloatRoundStyleE2EEESG_S1L_JEEENS4_5SM1004TMEM4LOAD26SM100_TMEM_LOAD_16dp32b32xES12_S1C_NS4_39AutoVectorizingCopyWithAssumedAlignmentILi128EEENS4_14SM90_TMA_STOREES1C_S1X_S1X_EEEvvEEEEvNT_6ParamsE,"",@"SHT_CUDA_INFO"
	.sectionflags	@""
	.align	4


	//----- nvinfo : EIATTR_CUDA_API_VERSION
	.align		4
        /*0000*/ 	.byte	0x04, 0x37
        /*0002*/ 	.short	(.L_31 - .L_30)
.L_30:
        /*0004*/ 	.word	0x00000082


	//----- nvinfo : EIATTR_KPARAM_INFO
	.align		4
.L_31:
        /*0008*/ 	.byte	0x04, 0x17
        /*000a*/ 	.short	(.L_33 - .L_32)
.L_32:
        /*000c*/ 	.word	0x00000000
        /*0010*/ 	.short	0x0000
        /*0012*/ 	.short	0x0000
        /*0014*/ 	.byte	0x00, 0xf0, 0x01, 0x20


	//----- nvinfo : EIATTR_AT_ENTRY_FRAGMENTS
	.align		4
.L_33:
        /*0018*/ 	.byte	0x04, 0x4f
        /*001a*/ 	.short	(.L_35 - .L_34)


	//   ....[0]....
.L_34:
        /*001c*/ 	.word	0x00000006


	//----- nvinfo : EIATTR_RESERVED_SMEM_USED
	.align		4
.L_35:
        /*0020*/ 	.byte	0x01, 0x41
	.zero		2


	//----- nvinfo : EIATTR_SPARSE_MMA_MASK
	.align		4
        /*0024*/ 	.byte	0x03, 0x50
        /*0026*/ 	.short	0x0000


	//----- nvinfo : EIATTR_TCGEN05_1CTA_USED
	.align		4
        /*0028*/ 	.byte	0x01, 0x51
	.zero		2


	//----- nvinfo : EIATTR_MAXREG_COUNT
	.align		4
        /*002c*/ 	.byte	0x03, 0x1b
        /*002e*/ 	.short	0x00ff


	//----- nvinfo : EIATTR_NUM_BARRIERS
	.align		4
        /*0030*/ 	.byte	0x02, 0x4c
        /*0032*/ 	.byte	0x07
	.zero		1


	//----- nvinfo : EIATTR_EXTERNS
	.align		4
        /*0034*/ 	.byte	0x04, 0x0f
        /*0036*/ 	.short	(.L_37 - .L_36)


	//   ....[0]....
	.align		4
.L_36:
        /*0038*/ 	.word	index@(__assertfail)


	//----- nvinfo : EIATTR_MERCURY_ISA_VERSION
	.align		4
.L_37:
        /*003c*/ 	.byte	0x03, 0x5f
        /*003e*/ 	.short	0x0101


	//----- nvinfo : EIATTR_INT_WARP_WIDE_INSTR_OFFSETS
	.align		4
        /*0040*/ 	.byte	0x04, 0x31
        /*0042*/ 	.short	(.L_39 - .L_38)


	//   ....[0]....
.L_38:
        /*0044*/ 	.word	0x00001d70


	//   ....[1]....
        /*0048*/ 	.word	0x00003620


	//   ....[2]....
        /*004c*/ 	.word	0x00003640


	//   ....[3]....
        /*0050*/ 	.word	0x00003670


	//   ....[4]....
        /*0054*/ 	.word	0x00003fa0


	//   ....[5]....
        /*0058*/ 	.word	0x00004010


	//   ....[6]....
        /*005c*/ 	.word	0x000041f0


	//   ....[7]....
        /*0060*/ 	.word	0x00004350


	//----- nvinfo : EIATTR_COOP_GROUP_MASK_REGIDS
	.align		4
.L_39:
        /*0064*/ 	.byte	0x04, 0x29
        /*0066*/ 	.short	(.L_41 - .L_40)


	//   ....[0]....
.L_40:
        /*0068*/ 	.word	0xffffffff


	//   ....[1]....
        /*006c*/ 	.word	0xffffffff


	//   ....[2]....
        /*0070*/ 	.word	0xffffffff


	//   ....[3]....
        /*0074*/ 	.word	0xffffffff


	//   ....[4]....
        /*0078*/ 	.word	0xffffffff


	//   ....[5]....
        /*007c*/ 	.word	0xffffffff


	//   ....[6]....
        /*0080*/ 	.word	0xffffffff


	//   ....[7]....
        /*0084*/ 	.word	0xffffffff


	//   ....[8]....
        /*0088*/ 	.word	0xffffffff


	//   ....[9]....
        /*008c*/ 	.word	0xffffffff


	//   ....[10]....
        /*0090*/ 	.word	0xffffffff


	//   ....[11]....
        /*0094*/ 	.word	0xffffffff


	//   ....[12]....
        /*0098*/ 	.word	0xffffffff


	//----- nvinfo : EIATTR_COOP_GROUP_INSTR_OFFSETS
	.align		4
.L_41:
        /*009c*/ 	.byte	0x04, 0x28
        /*009e*/ 	.short	(.L_43 - .L_42)


	//   ....[0]....
.L_42:
        /*00a0*/ 	.word	0x00000090


	//   ....[1]....
        /*00a4*/ 	.word	0x000004d0


	//   ....[2]....
        /*00a8*/ 	.word	0x00000600


	//   ....[3]....
        /*00ac*/ 	.word	0x00000760


	//   ....[4]....
        /*00b0*/ 	.word	0x00000860


	//   ....[5]....
        /*00b4*/ 	.word	0x000009d0


	//   ....[6]....
        /*00b8*/ 	.word	0x00000b70


	//   ....[7]....
        /*00bc*/ 	.word	0x00001c50


	//   ....[8]....
        /*00c0*/ 	.word	0x00002910


	//   ....[9]....
        /*00c4*/ 	.word	0x00002b20


	//   ....[10]....
        /*00c8*/ 	.word	0x00002b50


	//   ....[11]....
        /*00cc*/ 	.word	0x00003500


	//   ....[12]....
        /*00d0*/ 	.word	0x00003730


	//----- nvinfo : EIATTR_VRC_CTA_INIT_COUNT
	.align		4
.L_43:
        /*00d4*/ 	.byte	0x02, 0x4a
        /*00d6*/ 	.byte	0x80
	.zero		1


	//----- nvinfo : EIATTR_SYSCALL_OFFSETS
	.align		4
        /*00d8*/ 	.byte	0x04, 0x46
        /*00da*/ 	.short	(.L_45 - .L_44)


	//   ....[0]....
.L_44:
        /*00dc*/ 	.word	0x00004d90


	//   ....[1]....
        /*00e0*/ 	.word	0x00004ed0


	//   ....[2]....
        /*00e4*/ 	.word	0x000056d0


	//   ....[3]....
        /*00e8*/ 	.word	0x00006460


	//----- nvinfo : EIATTR_MBARRIER_INSTR_OFFSETS
	.align		4
.L_45:
        /*00ec*/ 	.byte	0x04, 0x39
        /*00ee*/ 	.short	(.L_47 - .L_46)


	//   ....[0]....
.L_46:
        /*00f0*/ 	.word	0x000005b0
        /*00f4*/ 	.word	0x000000ff
        /*00f8*/ 	.word	0x00000000
        /*00fc*/ 	.short	0x0100
        /*00fe*/ 	.byte	0x05
	.zero		1


	//   ....[1]....
        /*0100*/ 	.word	0x000005c0
        /*0104*/ 	.word	0x000000ff
        /*0108*/ 	.word	0x00000010
        /*010c*/ 	.short	0x0100
        /*010e*/ 	.byte	0x05
	.zero		1


	//   ....[2]....
        /*0110*/ 	.word	0x000005d0
        /*0114*/ 	.word	0x000000ff
        /*0118*/ 	.word	0x00000008
        /*011c*/ 	.short	0x0100
        /*011e*/ 	.byte	0x05
	.zero		1


	//   ....[3]....
        /*0120*/ 	.word	0x000005e0
        /*0124*/ 	.word	0x000000ff
        /*0128*/ 	.word	0x00000018
        /*012c*/ 	.short	0x0100
        /*012e*/ 	.byte	0x05
	.zero		1


	//   ....[4]....
        /*0130*/ 	.word	0x00000710
        /*0134*/ 	.word	0x000000ff
        /*0138*/ 	.word	0x00000020
        /*013c*/ 	.short	0x0100
        /*013e*/ 	.byte	0x07
	.zero		1


	//   ....[5]....
        /*0140*/ 	.word	0x00000720
        /*0144*/ 	.word	0x000000ff
        /*0148*/ 	.word	0x00000030
        /*014c*/ 	.short	0x0100
        /*014e*/ 	.byte	0x07
	.zero		1


	//   ....[6]....
        /*0150*/ 	.word	0x00000730
        /*0154*/ 	.word	0x000000ff
        /*0158*/ 	.word	0x00000028
        /*015c*/ 	.short	0x0100
        /*015e*/ 	.byte	0x07
	.zero		1


	//   ....[7]....
        /*0160*/ 	.word	0x00000740
        /*0164*/ 	.word	0x000000ff
        /*0168*/ 	.word	0x00000038
        /*016c*/ 	.short	0x0100
        /*016e*/ 	.byte	0x07
	.zero		1


	//   ....[8]....
        /*0170*/ 	.word	0x00000830
        /*0174*/ 	.word	0x000000ff
        /*0178*/ 	.word	0x00000040
        /*017c*/ 	.short	0x0100
        /*017e*/ 	.byte	0x05
	.zero		1


	//   ....[9]....
        /*0180*/ 	.word	0x00000840
        /*0184*/ 	.word	0x000000ff
        /*0188*/ 	.word	0x00000048
        /*018c*/ 	.short	0x0100
        /*018e*/ 	.byte	0x05
	.zero		1


	//   ....[10]....
        /*0190*/ 	.word	0x00000980
        /*0194*/ 	.word	0x000000ff
        /*0198*/ 	.word	0x00000050
        /*019c*/ 	.short	0x0100
        /*019e*/ 	.byte	0x05
	.zero		1


	//   ....[11]....
        /*01a0*/ 	.word	0x00000990
        /*01a4*/ 	.word	0x000000ff
        /*01a8*/ 	.word	0x00000060
        /*01ac*/ 	.short	0x0100
        /*01ae*/ 	.byte	0x05
	.zero		1


	//   ....[12]....
        /*01b0*/ 	.word	0x000009a0
        /*01b4*/ 	.word	0x000000ff
        /*01b8*/ 	.word	0x00000058
        /*01bc*/ 	.short	0x0100
        /*01be*/ 	.byte	0x05
	.zero		1


	//   ....[13]....
        /*01c0*/ 	.word	0x000009b0
        /*01c4*/ 	.word	0x000000ff
        /*01c8*/ 	.word	0x00000068
        /*01cc*/ 	.short	0x0100
        /*01ce*/ 	.byte	0x05
	.zero		1


	//   ....[14]....
        /*01d0*/ 	.word	0x00000ae0
        /*01d4*/ 	.word	0x000000ff
        /*01d8*/ 	.word	0x00000070
        /*01dc*/ 	.short	0x0100
        /*01de*/ 	.byte	0x07
	.zero		1


	//   ....[15]....
        /*01e0*/ 	.word	0x00000af0
        /*01e4*/ 	.word	0x000000ff
        /*01e8*/ 	.word	0x00000090
        /*01ec*/ 	.short	0x0100
        /*01ee*/ 	.byte	0x07
	.zero		1


	//   ....[16]....
        /*01f0*/ 	.word	0x00000b00
        /*01f4*/ 	.word	0x000000ff
        /*01f8*/ 	.word	0x00000078
        /*01fc*/ 	.short	0x0100
        /*01fe*/ 	.byte	0x07
	.zero		1


	//   ....[17]....
        /*0200*/ 	.word	0x00000b10
        /*0204*/ 	.word	0x000000ff
        /*0208*/ 	.word	0x00000098
        /*020c*/ 	.short	0x0100
        /*020e*/ 	.byte	0x07
	.zero		1


	//   ....[18]....
        /*0210*/ 	.word	0x00000b20
        /*0214*/ 	.word	0x000000ff
        /*0218*/ 	.word	0x00000080
        /*021c*/ 	.short	0x0100
        /*021e*/ 	.byte	0x07
	.zero		1


	//   ....[19]....
        /*0220*/ 	.word	0x00000b30
        /*0224*/ 	.word	0x000000ff
        /*0228*/ 	.word	0x000000a0
        /*022c*/ 	.short	0x0100
        /*022e*/ 	.byte	0x07
	.zero		1


	//   ....[20]....
        /*0230*/ 	.word	0x00000b40
        /*0234*/ 	.word	0x000000ff
        /*0238*/ 	.word	0x00000088
        /*023c*/ 	.short	0x0100
        /*023e*/ 	.byte	0x07
	.zero		1


	//   ....[21]....
        /*0240*/ 	.word	0x00000b50
        /*0244*/ 	.word	0x000000ff
        /*0248*/ 	.word	0x000000a8
        /*024c*/ 	.short	0x0100
        /*024e*/ 	.byte	0x07
	.zero		1


	//   ....[22]....
        /*0250*/ 	.word	0x00000c40
        /*0254*/ 	.word	0x000000ff
        /*0258*/ 	.word	0x000000b0
        /*025c*/ 	.short	0x0100
        /*025e*/ 	.byte	0x05
	.zero		1


	//   ....[23]....
        /*0260*/ 	.word	0x00000c50
        /*0264*/ 	.word	0x000000ff
        /*0268*/ 	.word	0x000000c0
        /*026c*/ 	.short	0x0100
        /*026e*/ 	.byte	0x05
	.zero		1


	//   ....[24]....
        /*0270*/ 	.word	0x00000c60
        /*0274*/ 	.word	0x000000ff
        /*0278*/ 	.word	0x000000b8
        /*027c*/ 	.short	0x0100
        /*027e*/ 	.byte	0x05
	.zero		1


	//   ....[25]....
        /*0280*/ 	.word	0x00000c70
        /*0284*/ 	.word	0x000000ff
        /*0288*/ 	.word	0x000000c8
        /*028c*/ 	.short	0x0100
        /*028e*/ 	.byte	0x05
	.zero		1


	//   ....[26]....
        /*0290*/ 	.word	0x00001550
        /*0294*/ 	.word	0x00000003
        /*0298*/ 	.word	0x000000c0
        /*029c*/ 	.short	0x010a
        /*029e*/ 	.byte	0xff
	.zero		1


	//   ....[27]....
        /*02a0*/ 	.word	0x00001580
        /*02a4*/ 	.word	0x00000003
        /*02a8*/ 	.word	0x000000b0
        /*02ac*/ 	.short	0x0101
        /*02ae*/ 	.byte	0xff
	.zero		1


	//   ....[28]....
        /*02b0*/ 	.word	0x00001650
        /*02b4*/ 	.word	0x000000ff
        /*02b8*/ 	.word	0x00000010
        /*02bc*/ 	.short	0x010a
        /*02be*/ 	.byte	0x08
	.zero		1


	//   ....[29]....
        /*02c0*/ 	.word	0x000016f0
        /*02c4*/ 	.word	0x000000ff
        /*02c8*/ 	.word	0x00000010
        /*02cc*/ 	.short	0x010a
        /*02ce*/ 	.byte	0x21
	.zero		1


	//   ....[30]....
        /*02d0*/ 	.word	0x00001840
        /*02d4*/ 	.word	0x000000ff
        /*02d8*/ 	.word	0x00000010
        /*02dc*/ 	.short	0x010a
        /*02de*/ 	.byte	0x08
	.zero		1


	//   ....[31]....
        /*02e0*/ 	.word	0x00001950
        /*02e4*/ 	.word	0x000000ff
        /*02e8*/ 	.word	0x00000048
        /*02ec*/ 	.short	0x0101
        /*02ee*/ 	.byte	0x04
	.zero		1


	//   ....[32]....
        /*02f0*/ 	.word	0x00001970
        /*02f4*/ 	.word	0x000000ff
        /*02f8*/ 	.word	0x00000010
        /*02fc*/ 	.short	0x010a
        /*02fe*/ 	.byte	0x08
	.zero		1


	//   ....[33]....
        /*0300*/ 	.word	0x000019f0
        /*0304*/ 	.word	0x000000ff
        /*0308*/ 	.word	0x00000010
        /*030c*/ 	.short	0x010a
        /*030e*/ 	.byte	0x11
	.zero		1


	//   ....[34]....
        /*0310*/ 	.word	0x00001b40
        /*0314*/ 	.word	0x000000ff
        /*0318*/ 	.word	0x00000010
        /*031c*/ 	.short	0x010a
        /*031e*/ 	.byte	0x08
	.zero		1


	//   ....[35]....
        /*0320*/ 	.word	0x00001c80
        /*0324*/ 	.word	0x00000002
        /*0328*/ 	.word	0x00000050
        /*032c*/ 	.short	0x010a
        /*032e*/ 	.byte	0xff
	.zero		1


	//   ....[36]....
        /*0330*/ 	.word	0x00001d40
        /*0334*/ 	.word	0x00000002
        /*0338*/ 	.word	0x00000000
        /*033c*/ 	.short	0x0101
        /*033e*/ 	.byte	0xff
	.zero		1


	//   ....[37]....
        /*0340*/ 	.word	0x000022a0
        /*0344*/ 	.word	0x000000ff
        /*0348*/ 	.word	0x00000000
        /*034c*/ 	.short	0x010a
        /*034e*/ 	.byte	0x04
	.zero		1


	//   ....[38]....
        /*0350*/ 	.word	0x00002340
        /*0354*/ 	.word	0x00000000
        /*0358*/ 	.word	0x00000000
        /*035c*/ 	.short	0x010a
        /*035e*/ 	.byte	0xff
	.zero		1


	//   ....[39]....
        /*0360*/ 	.word	0x00002460
        /*0364*/ 	.word	0x00000000
        /*0368*/ 	.word	0x000000b0
        /*036c*/ 	.short	0x010a
        /*036e*/ 	.byte	0xff
	.zero		1


	//   ....[40]....
        /*0370*/ 	.word	0x000024c0
        /*0374*/ 	.word	0x00000004
        /*0378*/ 	.word	0x00000000
        /*037c*/ 	.short	0x0101
        /*037e*/ 	.byte	0xff
	.zero		1


	//   ....[41]....
        /*0380*/ 	.word	0x000024e0
        /*0384*/ 	.word	0x000000ff
        /*0388*/ 	.word	0x00000060
        /*038c*/ 	.short	0x010a
        /*038e*/ 	.byte	0x05
	.zero		1


	//   ....[42]....
        /*0390*/ 	.word	0x00002600
        /*0394*/ 	.word	0x00000000
        /*0398*/ 	.word	0x00000050
        /*039c*/ 	.short	0x010a
        /*039e*/ 	.byte	0xff
	.zero		1


	//   ....[43]....
        /*03a0*/ 	.word	0x00002710
        /*03a4*/ 	.word	0x00000000
        /*03a8*/ 	.word	0x00000000
        /*03ac*/ 	.short	0x0101
        /*03ae*/ 	.byte	0xff
	.zero		1


	//   ....[44]....
        /*03b0*/ 	.word	0x000027a0
        /*03b4*/ 	.word	0x000000ff
        /*03b8*/ 	.word	0x00000060
        /*03bc*/ 	.short	0x0106
        /*03be*/ 	.byte	0x05
	.zero		1


	//   ....[45]....
        /*03c0*/ 	.word	0x000027c0
        /*03c4*/ 	.word	0x000000ff
        /*03c8*/ 	.word	0x00000060
        /*03cc*/ 	.short	0x010a
        /*03ce*/ 	.byte	0x05
	.zero		1


	//   ....[46]....
        /*03d0*/ 	.word	0x00002850
        /*03d4*/ 	.word	0x000000ff
        /*03d8*/ 	.word	0x00000060
        /*03dc*/ 	.short	0x0106
        /*03de*/ 	.byte	0x04
	.zero		1


	//   ....[47]....
        /*03e0*/ 	.word	0x00002890
        /*03e4*/ 	.word	0x00000000
        /*03e8*/ 	.word	0x00000060
        /*03ec*/ 	.short	0x010a
        /*03ee*/ 	.byte	0xff
	.zero		1


	//   ....[48]....
        /*03f0*/ 	.word	0x00002d90
        /*03f4*/ 	.word	0x00000000
        /*03f8*/ 	.word	0x00000050
        /*03fc*/ 	.short	0x010a
        /*03fe*/ 	.byte	0xff
	.zero		1


	//   ....[49]....
        /*0400*/ 	.word	0x00002e90
        /*0404*/ 	.word	0x00000003
        /*0408*/ 	.word	0x00000000
        /*040c*/ 	.short	0x0101
        /*040e*/ 	.byte	0xff
	.zero		1


	//   ....[50]....
        /*0410*/ 	.word	0x00002ea0
        /*0414*/ 	.word	0x000000ff
        /*0418*/ 	.word	0x00000000
        /*041c*/ 	.short	0x010a
        /*041e*/ 	.byte	0x04
	.zero		1


	//   ....[51]....
        /*0420*/ 	.word	0x00002f20
        /*0424*/ 	.word	0x000000ff
        /*0428*/ 	.word	0x00000090
        /*042c*/ 	.short	0x010a
        /*042e*/ 	.byte	0x08
	.zero		1


	//   ....[52]....
        /*0430*/ 	.word	0x00003000
        /*0434*/ 	.word	0x000000ff
        /*0438*/ 	.word	0x00000000
        /*043c*/ 	.short	0x010a
        /*043e*/ 	.byte	0x07
	.zero		1


	//   ....[53]....
        /*0440*/ 	.word	0x00003140
        /*0444*/ 	.word	0x000000ff
        /*0448*/ 	.word	0x00000000
        /*044c*/ 	.short	0x010a
        /*044e*/ 	.byte	0x04
	.zero		1


	//   ....[54]....
        /*0450*/ 	.word	0x00003330
        /*0454*/ 	.word	0x000000ff
        /*0458*/ 	.word	0x00000000
        /*045c*/ 	.short	0x010a
        /*045e*/ 	.byte	0x05
	.zero		1


	//   ....[55]....
        /*0460*/ 	.word	0x000033c0
        /*0464*/ 	.word	0x000000ff
        /*0468*/ 	.word	0x00000000
        /*046c*/ 	.short	0x010a
        /*046e*/ 	.byte	0x05
	.zero		1


	//   ....[56]....
        /*0470*/ 	.word	0x00003450
        /*0474*/ 	.word	0x000000ff
        /*0478*/ 	.word	0x00000000
        /*047c*/ 	.short	0x010a
        /*047e*/ 	.byte	0x05
	.zero		1


	//   ....[57]....
        /*0480*/ 	.word	0x000034e0
        /*0484*/ 	.word	0x000000ff
        /*0488*/ 	.word	0x00000000
        /*048c*/ 	.short	0x010a
        /*048e*/ 	.byte	0x07
	.zero		1


	//   ....[58]....
        /*0490*/ 	.word	0x00003940
        /*0494*/ 	.word	0x00000000
        /*0498*/ 	.word	0x00000050
        /*049c*/ 	.short	0x010a
        /*049e*/ 	.byte	0xff
	.zero		1


	//   ....[59]....
        /*04a0*/ 	.word	0x00003a00
        /*04a4*/ 	.word	0x00000000
        /*04a8*/ 	.word	0x00000000
        /*04ac*/ 	.short	0x0101
        /*04ae*/ 	.byte	0xff
	.zero		1


	//   ....[60]....
        /*04b0*/ 	.word	0x00003d20
        /*04b4*/ 	.word	0x000000ff
        /*04b8*/ 	.word	0x00000048
        /*04bc*/ 	.short	0x010a
        /*04be*/ 	.byte	0x07
	.zero		1


	//   ....[61]....
        /*04c0*/ 	.word	0x00003f10
        /*04c4*/ 	.word	0x000000ff
        /*04c8*/ 	.word	0x00000030
        /*04cc*/ 	.short	0x010a
        /*04ce*/ 	.byte	0x07
	.zero		1


	//   ....[62]....
        /*04d0*/ 	.word	0x000040e0
        /*04d4*/ 	.word	0x000000ff
        /*04d8*/ 	.word	0x00000020
        /*04dc*/ 	.short	0x010b
        /*04de*/ 	.byte	0x07
	.zero		1


	//   ....[63]....
        /*04e0*/ 	.word	0x00004150
        /*04e4*/ 	.word	0x000000ff
        /*04e8*/ 	.word	0x00000000
        /*04ec*/ 	.short	0x0101
        /*04ee*/ 	.byte	0x08
	.zero		1


	//   ....[64]....
        /*04f0*/ 	.word	0x00004180
        /*04f4*/ 	.word	0x000000ff
        /*04f8*/ 	.word	0x00000038
        /*04fc*/ 	.short	0x010a
        /*04fe*/ 	.byte	0x07
	.zero		1


	//   ....[65]....
        /*0500*/ 	.word	0x00004390
        /*0504*/ 	.word	0x000000ff
        /*0508*/ 	.word	0x00000028
        /*050c*/ 	.short	0x010b
        /*050e*/ 	.byte	0x07
	.zero		1


	//   ....[66]....
        /*0510*/ 	.word	0x000043b0
        /*0514*/ 	.word	0x000000ff
        /*0518*/ 	.word	0x00000000
        /*051c*/ 	.short	0x0101
        /*051e*/ 	.byte	0x0d
	.zero		1


	//   ....[67]....
        /*0520*/ 	.word	0x000043e0
        /*0524*/ 	.word	0x000000ff
        /*0528*/ 	.word	0x00000030
        /*052c*/ 	.short	0x010a
        /*052e*/ 	.byte	0x07
	.zero		1


	//   ....[68]....
        /*0530*/ 	.word	0x00004420
        /*0534*/ 	.word	0x00000000
        /*0538*/ 	.word	0x00000038
        /*053c*/ 	.short	0x010a
        /*053e*/ 	.byte	0xff
	.zero		1


	//   ....[69]....
        /*0540*/ 	.word	0x00004760
        /*0544*/ 	.word	0x00000000
        /*0548*/ 	.word	0x00000050
        /*054c*/ 	.short	0x010a
        /*054e*/ 	.byte	0xff
	.zero		1


	//   ....[70]....
        /*0550*/ 	.word	0x00004870
        /*0554*/ 	.word	0x00000000
        /*0558*/ 	.word	0x00000000
        /*055c*/ 	.short	0x0101
        /*055e*/ 	.byte	0xff
	.zero		1


	//   ....[71]....
        /*0560*/ 	.word	0x000052c0
        /*0564*/ 	.word	0x00000000
        /*0568*/ 	.word	0x00000020
        /*056c*/ 	.short	0x010a
        /*056e*/ 	.byte	0xff
	.zero		1


	//   ....[72]....
        /*0570*/ 	.word	0x00005330
        /*0574*/ 	.word	0x00000071
        /*0578*/ 	.word	0x00000070
        /*057c*/ 	.short	0x010a
        /*057e*/ 	.byte	0xff
	.zero		1


	//   ....[73]....
        /*0580*/ 	.word	0x00005410
        /*0584*/ 	.word	0x00000000
        /*0588*/ 	.word	0x00000020
        /*058c*/ 	.short	0x010a
        /*058e*/ 	.byte	0xff
	.zero		1


	//   ....[74]....
        /*0590*/ 	.word	0x00005550
        /*0594*/ 	.word	0x00000000
        /*0598*/ 	.word	0x00000000
        /*059c*/ 	.short	0x0101
        /*059e*/ 	.byte	0xff
	.zero		1


	//   ....[75]....
        /*05a0*/ 	.word	0x000055b0
        /*05a4*/ 	.word	0x00000071
        /*05a8*/ 	.word	0x00000070
        /*05ac*/ 	.short	0x010a
        /*05ae*/ 	.byte	0xff
	.zero		1


	//   ....[76]....
        /*05b0*/ 	.word	0x00006100
        /*05b4*/ 	.word	0x00000020
        /*05b8*/ 	.word	0x00000020
        /*05bc*/ 	.short	0x010a
        /*05be*/ 	.byte	0xff
	.zero		1


	//   ....[77]....
        /*05c0*/ 	.word	0x000061c0
        /*05c4*/ 	.word	0x00000020
        /*05c8*/ 	.word	0x00000020
        /*05cc*/ 	.short	0x010a
        /*05ce*/ 	.byte	0xff
	.zero		1


	//   ....[78]....
        /*05d0*/ 	.word	0x000062e0
        /*05d4*/ 	.word	0x00000003
        /*05d8*/ 	.word	0x00000000
        /*05dc*/ 	.short	0x0101
        /*05de*/ 	.byte	0xff
	.zero		1


	//   ....[79]....
        /*05e0*/ 	.word	0x00006720
        /*05e4*/ 	.word	0x000000ff
        /*05e8*/ 	.word	0x00000000
        /*05ec*/ 	.short	0x0101
        /*05ee*/ 	.byte	0x05
	.zero		1


	//   ....[80]....
        /*05f0*/ 	.word	0x00006f60
        /*05f4*/ 	.word	0x00000003
        /*05f8*/ 	.word	0x000000c0
        /*05fc*/ 	.short	0x010a
        /*05fe*/ 	.byte	0xff
	.zero		1


	//   ....[81]....
        /*0600*/ 	.word	0x00006fc0
        /*0604*/ 	.word	0x00000002
        /*0608*/ 	.word	0x00000010
        /*060c*/ 	.short	0x010a
        /*060e*/ 	.byte	0xff
	.zero		1


	//   ....[82]....
        /*0610*/ 	.word	0x00007020
        /*0614*/ 	.word	0x00000002
        /*0618*/ 	.word	0x00000010
        /*061c*/ 	.short	0x010a
        /*061e*/ 	.byte	0xff
	.zero		1


	//   ....[83]....
        /*0620*/ 	.word	0x00007070
        /*0624*/ 	.word	0x00000002
        /*0628*/ 	.word	0x00000050
        /*062c*/ 	.short	0x010a
        /*062e*/ 	.byte	0xff
	.zero		1


	//   ....[84]....
        /*0630*/ 	.word	0x000070d0
        /*0634*/ 	.word	0x00000000
        /*0638*/ 	.word	0x00000000
        /*063c*/ 	.short	0x010a
        /*063e*/ 	.byte	0xff
	.zero		1


	//   ....[85]....
        /*0640*/ 	.word	0x00007120
        /*0644*/ 	.word	0x00000000
        /*0648*/ 	.word	0x000000b0
        /*064c*/ 	.short	0x010a
        /*064e*/ 	.byte	0xff
	.zero		1


	//   ....[86]....
        /*0650*/ 	.word	0x00007180
        /*0654*/ 	.word	0x00000000
        /*0658*/ 	.word	0x00000060
        /*065c*/ 	.short	0x010a
        /*065e*/ 	.byte	0xff
	.zero		1


	//   ....[87]....
        /*0660*/ 	.word	0x000071d0
        /*0664*/ 	.word	0x00000000
        /*0668*/ 	.word	0x00000050
        /*066c*/ 	.short	0x010a
        /*066e*/ 	.byte	0xff
	.zero		1


	//   ....[88]....
        /*0670*/ 	.word	0x00007230
        /*0674*/ 	.word	0x00000000
        /*0678*/ 	.word	0x00000060
        /*067c*/ 	.short	0x010a
        /*067e*/ 	.byte	0xff
	.zero		1


	//   ....[89]....
        /*0680*/ 	.word	0x00007280
        /*0684*/ 	.word	0x00000000
        /*0688*/ 	.word	0x00000050
        /*068c*/ 	.short	0x010a
        /*068e*/ 	.byte	0xff
	.zero		1


	//   ....[90]....
        /*0690*/ 	.word	0x000072e0
        /*0694*/ 	.word	0x00000003
        /*0698*/ 	.word	0x00000090
        /*069c*/ 	.short	0x010a
        /*069e*/ 	.byte	0xff
	.zero		1


	//   ....[91]....
        /*06a0*/ 	.word	0x00007340
        /*06a4*/ 	.word	0x00000000
        /*06a8*/ 	.word	0x00000000
        /*06ac*/ 	.short	0x010a
        /*06ae*/ 	.byte	0xff
	.zero		1


	//   ....[92]....
        /*06b0*/ 	.word	0x000073a0
        /*06b4*/ 	.word	0x00000000
        /*06b8*/ 	.word	0x00000000
        /*06bc*/ 	.short	0x010a
        /*06be*/ 	.byte	0xff
	.zero		1


	//   ....[93]....
        /*06c0*/ 	.word	0x00007400
        /*06c4*/ 	.word	0x00000000
        /*06c8*/ 	.word	0x00000000
        /*06cc*/ 	.short	0x010a
        /*06ce*/ 	.byte	0xff
	.zero		1


	//   ....[94]....
        /*06d0*/ 	.word	0x00007460
        /*06d4*/ 	.word	0x00000000
        /*06d8*/ 	.word	0x00000000
        /*06dc*/ 	.short	0x010a
        /*06de*/ 	.byte	0xff
	.zero		1


	//   ....[95]....
        /*06e0*/ 	.word	0x000074c0
        /*06e4*/ 	.word	0x00000000
        /*06e8*/ 	.word	0x00000000
        /*06ec*/ 	.short	0x010a
        /*06ee*/ 	.byte	0xff
	.zero		1


	//   ....[96]....
        /*06f0*/ 	.word	0x00007510
        /*06f4*/ 	.word	0x00000000
        /*06f8*/ 	.word	0x00000050
        /*06fc*/ 	.short	0x010a
        /*06fe*/ 	.byte	0xff
	.zero		1


	//   ....[97]....
        /*0700*/ 	.word	0x00007570
        /*0704*/ 	.word	0x00000000
        /*0708*/ 	.word	0x00000048
        /*070c*/ 	.short	0x010a
        /*070e*/ 	.byte	0xff
	.zero		1


	//   ....[98]....
        /*0710*/ 	.word	0x000075d0
        /*0714*/ 	.word	0x00000003
        /*0718*/ 	.word	0x00000030
        /*071c*/ 	.short	0x010a
        /*071e*/ 	.byte	0xff
	.zero		1


	//   ....[99]....
        /*0720*/ 	.word	0x00007630
        /*0724*/ 	.word	0x00000003
        /*0728*/ 	.word	0x00000038
        /*072c*/ 	.short	0x010a
        /*072e*/ 	.byte	0xff
	.zero		1


	//   ....[100]....
        /*0730*/ 	.word	0x00007690
        /*0734*/ 	.word	0x00000000
        /*0738*/ 	.word	0x00000030
        /*073c*/ 	.short	0x010a
        /*073e*/ 	.byte	0xff
	.zero		1


	//   ....[101]....
        /*0740*/ 	.word	0x000076e0
        /*0744*/ 	.word	0x00000000
        /*0748*/ 	.word	0x00000050
        /*074c*/ 	.short	0x010a
        /*074e*/ 	.byte	0xff
	.zero		1


	//   ....[102]....
        /*0750*/ 	.word	0x00007730
        /*0754*/ 	.word	0x00000000
        /*0758*/ 	.word	0x00000020
        /*075c*/ 	.short	0x010a
        /*075e*/ 	.byte	0xff
	.zero		1


	//   ....[103]....
        /*0760*/ 	.word	0x00007780
        /*0764*/ 	.word	0x00000071
        /*0768*/ 	.word	0x00000070
        /*076c*/ 	.short	0x010a
        /*076e*/ 	.byte	0xff
	.zero		1


	//   ....[104]....
        /*0770*/ 	.word	0x000077d0
        /*0774*/ 	.word	0x00000020
        /*0778*/ 	.word	0x00000020
        /*077c*/ 	.short	0x010a
        /*077e*/ 	.byte	0xff
	.zero		1


	//----- nvinfo : EIATTR_NUM_MBARRIERS
	.align		4
.L_47:
        /*0780*/ 	.byte	0x03, 0x38
        /*0782*/ 	.short	0x001a


	//----- nvinfo : EIATTR_EXIT_INSTR_OFFSETS
	.align		4
        /*0784*/ 	.byte	0x04, 0x1c
        /*0786*/ 	.short	(.L_49 - .L_48)


	//   ....[0]....
.L_48:
        /*0788*/ 	.word	0x00002370


	//   ....[1]....
        /*078c*/ 	.word	0x00002860


	//   ....[2]....
        /*0790*/ 	.word	0x000028c0


	//   ....[3]....
        /*0794*/ 	.word	0x00003740


	//   ....[4]....
        /*0798*/ 	.word	0x00004450


	//   ....[5]....
        /*079c*/ 	.word	0x00004490


	//   ....[6]....
        /*07a0*/ 	.word	0x00006f50


	//----- nvinfo : EIATTR_MAX_THREADS
	.align		4
.L_49:
        /*07a4*/ 	.byte	0x04, 0x05
        /*07a6*/ 	.short	(.L_51 - .L_50)
.L_50:
        /*07a8*/ 	.word	0x00000100
        /*07ac*/ 	.word	0x00000001
        /*07b0*/ 	.word	0x00000001


	//----- nvinfo : EIATTR_CRS_STACK_SIZE
	.align		4
.L_51:
        /*07b4*/ 	.byte	0x04, 0x1e
        /*07b6*/ 	.short	(.L_53 - .L_52)
.L_52:
        /*07b8*/ 	.word	0x00000000


	//----- nvinfo : EIATTR_CBANK_PARAM_SIZE
	.align		4
.L_53:
        /*07bc*/ 	.byte	0x03, 0x19
        /*07be*/ 	.short	0x0800


	//----- nvinfo : EIATTR_PARAM_CBANK
	.align		4
        /*07c0*/ 	.byte	0x04, 0x0a
        /*07c2*/ 	.short	(.L_55 - .L_54)
	.align		4
.L_54:
        /*07c4*/ 	.word	index@(.nv.constant0._ZN7cutlass13device_kernelINS_4gemm6kernel13GemmUniversalIN4cute5tupleIJiiiiEEENS1_10collective13CollectiveMmaINS1_35MainloopSm100TmaUmmaWarpSpecializedILi2ELi2ELi4ENS5_IJNS4_1CILi1EEESB_SB_EEEEENS5_IJNSA_ILi64EEENSA_ILi128EEESE_EEENS_12float_e4m3_tENS5_IJlSB_lEEESH_SI_NS4_8TiledMMAINS4_8MMA_AtomIJNS4_10MMA_TraitsINS4_19SM100_MMA_F8F6F4_SSEJSH_SH_fSE_SF_NS4_17integral_constantINS4_4UMMA5MajorELSP_0EEESQ_NSN_INSO_7ScaleInELSR_0EEESS_EEEEEENS4_6LayoutISC_NS5_IJNSA_ILi0EEESW_SW_EEEEENS5_IJNS4_10UnderscoreESZ_SZ_EEEEENS4_13SM90_TMA_LOADENS4_14ComposedLayoutINS4_7SwizzleILi2ELi4ELi3EEENS4_18smem_ptr_flag_bitsILi8EEENSV_INS5_IJNSA_ILi8EEESE_EEENS5_IJSE_SB_EEEEEEEvNS4_8identityES12_S1C_vS1D_EENS_8epilogue10collective18CollectiveEpilogueINS1F_23Sm100TmaWarpSpecializedILi2ELi2ELi32ELb0ELb0EEEJSG_NS5_IJNSV_ISE_SB_EES1K_EEESH_SI_SH_SI_NS1F_6fusion15FusionCallbacksIS1J_NS1M_17LinearCombinationISH_fSH_fLNS_15FloatRoundStyleE2EEESG_S1L_JEEENS4_5SM1004TMEM4LOAD26SM100_TMEM_LOAD_16dp32b32xES12_S1C_NS4_39AutoVectorizingCopyWithAssumedAlignmentILi128EEENS4_14SM90_TMA_STOREES1C_S1X_S1X_EEEvvEEEEvNT_6ParamsE)
        /*07c8*/ 	.short	0x0380
        /*07ca*/ 	.short	0x0800


	//----- nvinfo : EIATTR_SW_WAR
	.align		4
.L_55:
        /*07cc*/ 	.byte	0x04, 0x36
        /*07ce*/ 	.short	(.L_57 - .L_56)
.L_56:
        /*07d0*/ 	.word	0x00000008
.L_57:


//--------------------- .nv.callgraph             --------------------------
	.section	.nv.callgraph,"",@"SHT_CUDA_CALLGRAPH"
	.align	4
	.sectionentsize	8
	.align		4
        /*0000*/ 	.word	0x00000000
	.align		4
        /*0004*/ 	.word	0xffffffff
	.align		4
        /*0008*/ 	.word	index@(_ZN7cutlass13device_kernelINS_4gemm6kernel13GemmUniversalIN4cute5tupleIJiiiiEEENS1_10collective13CollectiveMmaINS1_35MainloopSm100TmaUmmaWarpSpecializedILi2ELi2ELi4ENS5_IJNS4_1CILi1EEESB_SB_EEEEENS5_IJNSA_ILi64EEENSA_ILi128EEESE_EEENS_12float_e4m3_tENS5_IJlSB_lEEESH_SI_NS4_8TiledMMAINS4_8MMA_AtomIJNS4_10MMA_TraitsINS4_19SM100_MMA_F8F6F4_SSEJSH_SH_fSE_SF_NS4_17integral_constantINS4_4UMMA5MajorELSP_0EEESQ_NSN_INSO_7ScaleInELSR_0EEESS_EEEEEENS4_6LayoutISC_NS5_IJNSA_ILi0EEESW_SW_EEEEENS5_IJNS4_10UnderscoreESZ_SZ_EEEEENS4_13SM90_TMA_LOADENS4_14ComposedLayoutINS4_7SwizzleILi2ELi4ELi3EEENS4_18smem_ptr_flag_bitsILi8EEENSV_INS5_IJNSA_ILi8EEESE_EEENS5_IJSE_SB_EEEEEEEvNS4_8identityES12_S1C_vS1D_EENS_8epilogue10collective18CollectiveEpilogueINS1F_23Sm100TmaWarpSpecializedILi2ELi2ELi32ELb0ELb0EEEJSG_NS5_IJNSV_ISE_SB_EES1K_EEESH_SI_SH_SI_NS1F_6fusion15FusionCallbacksIS1J_NS1M_17LinearCombinationISH_fSH_fLNS_15FloatRoundStyleE2EEESG_S1L_JEEENS4_5SM1004TMEM4LOAD26SM100_TMEM_LOAD_16dp32b32xES12_S1C_NS4_39AutoVectorizingCopyWithAssumedAlignmentILi128EEENS4_14SM90_TMA_STOREES1C_S1X_S1X_EEEvvEEEEvNT_6ParamsE)
	.align		4
        /*000c*/ 	.word	index@(__assertfail)
	.align		4
        /*0010*/ 	.word	0x00000000
	.align		4
        /*0014*/ 	.word	0xfffffffe
	.align		4
        /*0018*/ 	.word	0x00000000
	.align		4
        /*001c*/ 	.word	0xfffffffd
	.align		4
        /*0020*/ 	.word	0x00000000
	.align		4
        /*0024*/ 	.word	0xfffffffc


//--------------------- .nv.constant4             --------------------------
	.section	.nv.constant4,"a",@progbits
	.align	8
	.align		8
.nv.constant4:
        /*0000*/ 	.dword	__assertfail
	.align		8
        /*0008*/ 	.dword	__unnamed_1
	.align		8
        /*0010*/ 	.dword	__unnamed_2
	.align		8
        /*0018*/ 	.dword	_ZN40_INTERNAL_3b467a46_4_k_cu_be6cb29e_227974cuda3std3__45__cpo5beginE
	.align		8
        /*0020*/ 	.dword	_ZN40_INTERNAL_3b467a46_4_k_cu_be6cb29e_227974cuda3std3__45__cpo3endE
	.align		8
        /*0028*/ 	.dword	_ZN40_INTERNAL_3b467a46_4_k_cu_be6cb29e_227974cuda3std3__45__cpo6cbeginE
	.align		8
        /*0030*/ 	.dword	_ZN40_INTERNAL_3b467a46_4_k_cu_be6cb29e_227974cuda3std3__45__cpo4cendE
	.align		8
        /*0038*/ 	.dword	_ZN40_INTERNAL_3b467a46_4_k_cu_be6cb29e_227974cuda3std3__442_GLOBAL__N__3b467a46_4_k_cu_be6cb29e_227976ignoreE
	.align		8
        /*0040*/ 	.dword	_ZN40_INTERNAL_3b467a46_4_k_cu_be6cb29e_227974cuda3std3__419piecewise_constructE
	.align		8
        /*0048*/ 	.dword	_ZN40_INTERNAL_3b467a46_4_k_cu_be6cb29e_227974cuda3std3__48in_placeE
	.align		8
        /*0050*/ 	.dword	_ZN40_INTERNAL_3b467a46_4_k_cu_be6cb29e_227974cuda3std6ranges3__45__cpo4swapE
	.align		8
        /*0058*/ 	.dword	_ZN40_INTERNAL_3b467a46_4_k_cu_be6cb29e_227974cuda3std6ranges3__45__cpo9iter_moveE
	.align		8
        /*0060*/ 	.dword	_ZN40_INTERNAL_3b467a46_4_k_cu_be6cb29e_227974cute7productE
	.align		8
        /*0068*/ 	.dword	_ZN40_INTERNAL_3b467a46_4_k_cu_be6cb29e_227974cute1_E
	.align		8
        /*0070*/ 	.dword	$str$25
	.align		8
        /*0078*/ 	.dword	$str$26
	.align		8
        /*0080*/ 	.dword	$str$27
	.align		8
        /*0088*/ 	.dword	$str$28


//--------------------- .text._ZN7cutlass13device_kernelINS_4gemm6kernel13GemmUniversalIN4cute5tupleIJiiiiEEENS1_10collective13CollectiveMmaINS1_35MainloopSm100TmaUmmaWarpSpecializedILi2ELi2ELi4ENS5_IJNS4_1CILi1EEESB_SB_EEEEENS5_IJNSA_ILi64EEENSA_ILi128EEESE_EEENS_12float_e4m3_tENS5_IJlSB_lEEESH_SI_NS4_8TiledMMAINS4_8MMA_AtomIJNS4_10MMA_TraitsINS4_19SM100_MMA_F8F6F4_SSEJSH_SH_fSE_SF_NS4_17integral_constantINS4_4UMMA5MajorELSP_0EEESQ_NSN_INSO_7ScaleInELSR_0EEESS_EEEEEENS4_6LayoutISC_NS5_IJNSA_ILi0EEESW_SW_EEEEENS5_IJNS4_10UnderscoreESZ_SZ_EEEEENS4_13SM90_TMA_LOADENS4_14ComposedLayoutINS4_7SwizzleILi2ELi4ELi3EEENS4_18smem_ptr_flag_bitsILi8EEENSV_INS5_IJNSA_ILi8EEESE_EEENS5_IJSE_SB_EEEEEEEvNS4_8identityES12_S1C_vS1D_EENS_8epilogue10collective18CollectiveEpilogueINS1F_23Sm100TmaWarpSpecializedILi2ELi2ELi32ELb0ELb0EEEJSG_NS5_IJNSV_ISE_SB_EES1K_EEESH_SI_SH_SI_NS1F_6fusion15FusionCallbacksIS1J_NS1M_17LinearCombinationISH_fSH_fLNS_15FloatRoundStyleE2EEESG_S1L_JEEENS4_5SM1004TMEM4LOAD26SM100_TMEM_LOAD_16dp32b32xES12_S1C_NS4_39AutoVectorizingCopyWithAssumedAlignmentILi128EEENS4_14SM90_TMA_STOREES1C_S1X_S1X_EEEvvEEEEvNT_6ParamsE --------------------------
	.section	.text._ZN7cutlass13device_kernelINS_4gemm6kernel13GemmUniversalIN4cute5tupleIJiiiiEEENS1_10collective13CollectiveMmaINS1_35MainloopSm100TmaUmmaWarpSpecializedILi2ELi2ELi4ENS5_IJNS4_1CILi1EEESB_SB_EEEEENS5_IJNSA_ILi64EEENSA_ILi128EEESE_EEENS_12float_e4m3_tENS5_IJlSB_lEEESH_SI_NS4_8TiledMMAINS4_8MMA_AtomIJNS4_10MMA_TraitsINS4_19SM100_MMA_F8F6F4_SSEJSH_SH_fSE_SF_NS4_17integral_constantINS4_4UMMA5MajorELSP_0EEESQ_NSN_INSO_7ScaleInELSR_0EEESS_EEEEEENS4_6LayoutISC_NS5_IJNSA_ILi0EEESW_SW_EEEEENS5_IJNS4_10UnderscoreESZ_SZ_EEEEENS4_13SM90_TMA_LOADENS4_14ComposedLayoutINS4_7SwizzleILi2ELi4ELi3EEENS4_18smem_ptr_flag_bitsILi8EEENSV_INS5_IJNSA_ILi8EEESE_EEENS5_IJSE_SB_EEEEEEEvNS4_8identityES12_S1C_vS1D_EENS_8epilogue10collective18CollectiveEpilogueINS1F_23Sm100TmaWarpSpecializedILi2ELi2ELi32ELb0ELb0EEEJSG_NS5_IJNSV_ISE_SB_EES1K_EEESH_SI_SH_SI_NS1F_6fusion15FusionCallbacksIS1J_NS1M_17LinearCombinationISH_fSH_fLNS_15FloatRoundStyleE2EEESG_S1L_JEEENS4_5SM1004TMEM4LOAD26SM100_TMEM_LOAD_16dp32b32xES12_S1C_NS4_39AutoVectorizingCopyWithAssumedAlignmentILi128EEENS4_14SM90_TMA_STOREES1C_S1X_S1X_EEEvvEEEEvNT_6ParamsE,"ax",@progbits
	.align	128
.text._ZN7cutlass13device_kernelINS_4gemm6kernel13GemmUniversalIN4cute5tupleIJiiiiEEENS1_10collective13CollectiveMmaINS1_35MainloopSm100TmaUmmaWarpSpecializedILi2ELi2ELi4ENS5_IJNS4_1CILi1EEESB_SB_EEEEENS5_IJNSA_ILi64EEENSA_ILi128EEESE_EEENS_12float_e4m3_tENS5_IJlSB_lEEESH_SI_NS4_8TiledMMAINS4_8MMA_AtomIJNS4_10MMA_TraitsINS4_19SM100_MMA_F8F6F4_SSEJSH_SH_fSE_SF_NS4_17integral_constantINS4_4UMMA5MajorELSP_0EEESQ_NSN_INSO_7ScaleInELSR_0EEESS_EEEEEENS4_6LayoutISC_NS5_IJNSA_ILi0EEESW_SW_EEEEENS5_IJNS4_10UnderscoreESZ_SZ_EEEEENS4_13SM90_TMA_LOADENS4_14ComposedLayoutINS4_7SwizzleILi2ELi4ELi3EEENS4_18smem_ptr_flag_bitsILi8EEENSV_INS5_IJNSA_ILi8EEESE_EEENS5_IJSE_SB_EEEEEEEvNS4_8identityES12_S1C_vS1D_EENS_8epilogue10collective18CollectiveEpilogueINS1F_23Sm100TmaWarpSpecializedILi2ELi2ELi32ELb0ELb0EEEJSG_NS5_IJNSV_ISE_SB_EES1K_EEESH_SI_SH_SI_NS1F_6fusion15FusionCallbacksIS1J_NS1M_17LinearCombinationISH_fSH_fLNS_15FloatRoundStyleE2EEESG_S1L_JEEENS4_5SM1004TMEM4LOAD26SM100_TMEM_LOAD_16dp32b32xES12_S1C_NS4_39AutoVectorizingCopyWithAssumedAlignmentILi128EEENS4_14SM90_TMA_STOREES1C_S1X_S1X_EEEvvEEEEvNT_6ParamsE:
        .type           _ZN7cutlass13device_kernelINS_4gemm6kernel13GemmUniversalIN4cute5tupleIJiiiiEEENS1_10collective13CollectiveMmaINS1_35MainloopSm100TmaUmmaWarpSpecializedILi2ELi2ELi4ENS5_IJNS4_1CILi1EEESB_SB_EEEEENS5_IJNSA_ILi64EEENSA_ILi128EEESE_EEENS_12float_e4m3_tENS5_IJlSB_lEEESH_SI_NS4_8TiledMMAINS4_8MMA_AtomIJNS4_10MMA_TraitsINS4_19SM100_MMA_F8F6F4_SSEJSH_SH_fSE_SF_NS4_17integral_constantINS4_4UMMA5MajorELSP_0EEESQ_NSN_INSO_7ScaleInELSR_0EEESS_EEEEEENS4_6LayoutISC_NS5_IJNSA_ILi0EEESW_SW_EEEEENS5_IJNS4_10UnderscoreESZ_SZ_EEEEENS4_13SM90_TMA_LOADENS4_14ComposedLayoutINS4_7SwizzleILi2ELi4ELi3EEENS4_18smem_ptr_flag_bitsILi8EEENSV_INS5_IJNSA_ILi8EEESE_EEENS5_IJSE_SB_EEEEEEEvNS4_8identityES12_S1C_vS1D_EENS_8epilogue10collective18CollectiveEpilogueINS1F_23Sm100TmaWarpSpecializedILi2ELi2ELi32ELb0ELb0EEEJSG_NS5_IJNSV_ISE_SB_EES1K_EEESH_SI_SH_SI_NS1F_6fusion15FusionCallbacksIS1J_NS1M_17LinearCombinationISH_fSH_fLNS_15FloatRoundStyleE2EEESG_S1L_JEEENS4_5SM1004TMEM4LOAD26SM100_TMEM_LOAD_16dp32b32xES12_S1C_NS4_39AutoVectorizingCopyWithAssumedAlignmentILi128EEENS4_14SM90_TMA_STOREES1C_S1X_S1X_EEEvvEEEEvNT_6ParamsE,@function
        .size           _ZN7cutlass13device_kernelINS_4gemm6kernel13GemmUniversalIN4cute5tupleIJiiiiEEENS1_10collective13CollectiveMmaINS1_35MainloopSm100TmaUmmaWarpSpecializedILi2ELi2ELi4ENS5_IJNS4_1CILi1EEESB_SB_EEEEENS5_IJNSA_ILi64EEENSA_ILi128EEESE_EEENS_12float_e4m3_tENS5_IJlSB_lEEESH_SI_NS4_8TiledMMAINS4_8MMA_AtomIJNS4_10MMA_TraitsINS4_19SM100_MMA_F8F6F4_SSEJSH_SH_fSE_SF_NS4_17integral_constantINS4_4UMMA5MajorELSP_0EEESQ_NSN_INSO_7ScaleInELSR_0EEESS_EEEEEENS4_6LayoutISC_NS5_IJNSA_ILi0EEESW_SW_EEEEENS5_IJNS4_10UnderscoreESZ_SZ_EEEEENS4_13SM90_TMA_LOADENS4_14ComposedLayoutINS4_7SwizzleILi2ELi4ELi3EEENS4_18smem_ptr_flag_bitsILi8EEENSV_INS5_IJNSA_ILi8EEESE_EEENS5_IJSE_SB_EEEEEEEvNS4_8identityES12_S1C_vS1D_EENS_8epilogue10collective18CollectiveEpilogueINS1F_23Sm100TmaWarpSpecializedILi2ELi2ELi32ELb0ELb0EEEJSG_NS5_IJNSV_ISE_SB_EES1K_EEESH_SI_SH_SI_NS1F_6fusion15FusionCallbacksIS1J_NS1M_17LinearCombinationISH_fSH_fLNS_15FloatRoundStyleE2EEESG_S1L_JEEENS4_5SM1004TMEM4LOAD26SM100_TMEM_LOAD_16dp32b32xES12_S1C_NS4_39AutoVectorizingCopyWithAssumedAlignmentILi128EEENS4_14SM90_TMA_STOREES1C_S1X_S1X_EEEvvEEEEvNT_6ParamsE,(.L_x_136 - _ZN7cutlass13device_kernelINS_4gemm6kernel13GemmUniversalIN4cute5tupleIJiiiiEEENS1_10collective13CollectiveMmaINS1_35MainloopSm100TmaUmmaWarpSpecializedILi2ELi2ELi4ENS5_IJNS4_1CILi1EEESB_SB_EEEEENS5_IJNSA_ILi64EEENSA_ILi128EEESE_EEENS_12float_e4m3_tENS5_IJlSB_lEEESH_SI_NS4_8TiledMMAINS4_8MMA_AtomIJNS4_10MMA_TraitsINS4_19SM100_MMA_F8F6F4_SSEJSH_SH_fSE_SF_NS4_17integral_constantINS4_4UMMA5MajorELSP_0EEESQ_NSN_INSO_7ScaleInELSR_0EEESS_EEEEEENS4_6LayoutISC_NS5_IJNSA_ILi0EEESW_SW_EEEEENS5_IJNS4_10UnderscoreESZ_SZ_EEEEENS4_13SM90_TMA_LOADENS4_14ComposedLayoutINS4_7SwizzleILi2ELi4ELi3EEENS4_18smem_ptr_flag_bitsILi8EEENSV_INS5_IJNSA_ILi8EEESE_EEENS5_IJSE_SB_EEEEEEEvNS4_8identityES12_S1C_vS1D_EENS_8epilogue10collective18CollectiveEpilogueINS1F_23Sm100TmaWarpSpecializedILi2ELi2ELi32ELb0ELb0EEEJSG_NS5_IJNSV_ISE_SB_EES1K_EEESH_SI_SH_SI_NS1F_6fusion15FusionCallbacksIS1J_NS1M_17LinearCombinationISH_fSH_fLNS_15FloatRoundStyleE2EEESG_S1L_JEEENS4_5SM1004TMEM4LOAD26SM100_TMEM_LOAD_16dp32b32xES12_S1C_NS4_39AutoVectorizingCopyWithAssumedAlignmentILi128EEENS4_14SM90_TMA_STOREES1C_S1X_S1X_EEEvvEEEEvNT_6ParamsE)
        .other          _ZN7cutlass13device_kernelINS_4gemm6kernel13GemmUniversalIN4cute5tupleIJiiiiEEENS1_10collective13CollectiveMmaINS1_35MainloopSm100TmaUmmaWarpSpecializedILi2ELi2ELi4ENS5_IJNS4_1CILi1EEESB_SB_EEEEENS5_IJNSA_ILi64EEENSA_ILi128EEESE_EEENS_12float_e4m3_tENS5_IJlSB_lEEESH_SI_NS4_8TiledMMAINS4_8MMA_AtomIJNS4_10MMA_TraitsINS4_19SM100_MMA_F8F6F4_SSEJSH_SH_fSE_SF_NS4_17integral_constantINS4_4UMMA5MajorELSP_0EEESQ_NSN_INSO_7ScaleInELSR_0EEESS_EEEEEENS4_6LayoutISC_NS5_IJNSA_ILi0EEESW_SW_EEEEENS5_IJNS4_10UnderscoreESZ_SZ_EEEEENS4_13SM90_TMA_LOADENS4_14ComposedLayoutINS4_7SwizzleILi2ELi4ELi3EEENS4_18smem_ptr_flag_bitsILi8EEENSV_INS5_IJNSA_ILi8EEESE_EEENS5_IJSE_SB_EEEEEEEvNS4_8identityES12_S1C_vS1D_EENS_8epilogue10collective18CollectiveEpilogueINS1F_23Sm100TmaWarpSpecializedILi2ELi2ELi32ELb0ELb0EEEJSG_NS5_IJNSV_ISE_SB_EES1K_EEESH_SI_SH_SI_NS1F_6fusion15FusionCallbacksIS1J_NS1M_17LinearCombinationISH_fSH_fLNS_15FloatRoundStyleE2EEESG_S1L_JEEENS4_5SM1004TMEM4LOAD26SM100_TMEM_LOAD_16dp32b32xES12_S1C_NS4_39AutoVectorizingCopyWithAssumedAlignmentILi128EEENS4_14SM90_TMA_STOREES1C_S1X_S1X_EEEvvEEEEvNT_6ParamsE,@"STO_CUDA_ENTRY STV_DEFAULT"
_ZN7cutlass13device_kernelINS_4gemm6kernel13GemmUniversalIN4cute5tupleIJiiiiEEENS1_10collective13CollectiveMmaINS1_35MainloopSm100TmaUmmaWarpSpecializedILi2ELi2ELi4ENS5_IJNS4_1CILi1EEESB_SB_EEEEENS5_IJNSA_ILi64EEENSA_ILi128EEESE_EEENS_12float_e4m3_tENS5_IJlSB_lEEESH_SI_NS4_8TiledMMAINS4_8MMA_AtomIJNS4_10MMA_TraitsINS4_19SM100_MMA_F8F6F4_SSEJSH_SH_fSE_SF_NS4_17integral_constantINS4_4UMMA5MajorELSP_0EEESQ_NSN_INSO_7ScaleInELSR_0EEESS_EEEEEENS4_6LayoutISC_NS5_IJNSA_ILi0EEESW_SW_EEEEENS5_IJNS4_10UnderscoreESZ_SZ_EEEEENS4_13SM90_TMA_LOADENS4_14ComposedLayoutINS4_7SwizzleILi2ELi4ELi3EEENS4_18smem_ptr_flag_bitsILi8EEENSV_INS5_IJNSA_ILi8EEESE_EEENS5_IJSE_SB_EEEEEEEvNS4_8identityES12_S1C_vS1D_EENS_8epilogue10collective18CollectiveEpilogueINS1F_23Sm100TmaWarpSpecializedILi2ELi2ELi32ELb0ELb0EEEJSG_NS5_IJNSV_ISE_SB_EES1K_EEESH_SI_SH_SI_NS1F_6fusion15FusionCallbacksIS1J_NS1M_17LinearCombinationISH_fSH_fLNS_15FloatRoundStyleE2EEESG_S1L_JEEENS4_5SM1004TMEM4LOAD26SM100_TMEM_LOAD_16dp32b32xES12_S1C_NS4_39AutoVectorizingCopyWithAssumedAlignmentILi128EEENS4_14SM90_TMA_STOREES1C_S1X_S1X_EEEvvEEEEvNT_6ParamsE:
[----:B------:R-:W1:Y:S01]  /*0000*/  LDC R1, c[0x0][0x37c] ;  /* 0x0000df00ff017b82 */ /* 0x000e620000000800 */
[----:B------:R-:W2:Y:S01]  /*0010*/  S2R R108, SR_TID.X ;  /* 0x00000000006c7919 */ /* 0x000ea20000002100 */
[----:B------:R-:W3:Y:S01]  /*0020*/  LDCU.64 UR4, c[0x0][0x890] ;  /* 0x00011200ff0477ac */ /* 0x000ee20008000a00 */
[----:B------:R-:W-:Y:S02]  /*0030*/  PRMT R95, RZ, 0x7610, R95 ;  /* 0x00007610ff5f7816 */ /* 0x000fe4000000005f */
[----:B------:R-:W-:Y:S01]  /*0040*/  ELECT P5, URZ, PT ;  /* 0x0000000000ff782f */ /* 0x000fe200038a0000 */
[----:B------:R-:W4:Y:S01]  /*0050*/  LDCU.64 UR46, c[0x0][0x358] ;  /* 0x00006b00ff2e77ac */ /* 0x000f220008000a00 */
[----:B---3--:R-:W-:-:S04]  /*0060*/  UISETP.NE.U32.AND UP0, UPT, UR4, URZ, UPT ;  /* 0x000000ff0400728c */ /* 0x008fc8000bf05070 */
[----:B------:R-:W-:Y:S01]  /*0070*/  UISETP.NE.AND.EX UP0, UPT, UR5, URZ, UPT, UP0 ;  /* 0x000000ff0500728c */ /* 0x000fe2000bf05300 */
[----:B--2---:R-:W-:-:S05]  /*0080*/  SHF.R.U32.HI R101, RZ, 0x5, R108 ;  /* 0x00000005ff657819 */ /* 0x004fca000001166c */
[----:B------:R-:W2:Y:S02]  /*0090*/  SHFL.IDX PT, R0, R101, RZ, 0x1f ;  /* 0x00001fff65007589 */ /* 0x000ea400000e0000 */
[----:B--2---:R-:W-:Y:S01]  /*00a0*/  R2UR UR8, R0 ;  /* 0x00000000000872ca */ /* 0x004fe200000e0000 */
[----:B-1--4-:R-:W-:-:S14]  /*00b0*/  BRA.U UP0, `(.L_x_0) ;  /* 0x00000001002c7547 */ /* 0x012fdc000b800000 */
[----:B------:R-:W1:Y:S02]  /*00c0*/  LDCU.64 UR6, c[0x0][0x888] ;  /* 0x00011100ff0677ac */ /* 0x000e640008000a00 */
[----:B-1----:R-:W-:-:S04]  /*00d0*/  UISETP.NE.U32.AND UP0, UPT, UR6, URZ, UPT ;  /* 0x000000ff0600728c */ /* 0x002fc8000bf05070 */
[----:B------:R-:W-:-:S09]  /*00e0*/  UISETP.NE.AND.EX UP0, UPT, UR7, URZ, UPT, UP0 ;  /* 0x000000ff0700728c */ /* 0x000fd2000bf05300 */
[----:B------:R-:W-:Y:S05]  /*00f0*/  BRA.U !UP0, `(.L_x_1) ;  /* 0x0000000108107547 */ /* 0x000fea000b800000 */
[----:B------:R-:W1:Y:S02]  /*0100*/  LDC.64 R2, c[0x0][0x888] ;  /* 0x00022200ff027b82 */ /* 0x000e640000000a00 */
[----:B-1----:R1:W5:Y:S01]  /*0110*/  LDG.E R49, desc[UR46][R2.64] ;  /* 0x0000002e02317981 */ /* 0x002362000c1e1900 */
[----:B------:R-:W-:Y:S01]  /*0120*/  HFMA2 R95, -RZ, RZ, 0, 5.9604644775390625e-08 ;  /* 0x00000001ff5f7431 */ /* 0x000fe200000001ff */
[----:B------:R-:W-:Y:S05]  /*0130*/  BRA `(.L_x_0) ;  /* 0x00000000000c7947 */ /* 0x000fea0003800000 */
.L_x_1:
[----:B------:R-:W1:Y:S01]  /*0140*/  LDCU UR6, c[0x0][0x880] ;  /* 0x00011000ff0677ac */ /* 0x000e620008000800 */
[----:B------:R-:W-:Y:S01]  /*0150*/  HFMA2 R95, -RZ, RZ, 0, 5.9604644775390625e-08 ;  /* 0x00000001ff5f7431 */ /* 0x000fe200000001ff */
[----:B-1----:R-:W-:-:S07]  /*0160*/  MOV R49, UR6 ;  /* 0x0000000600317c02 */ /* 0x002fce0008000f00 */
.L_x_0:
[----:B------:R-:W2:Y:S02]  /*0170*/  LDCU.64 UR6, c[0x0][0x8b0] ;  /* 0x00011600ff0677ac */ /* 0x000ea40008000a00 */
[----:B--2---:R-:W-:-:S04]  /*0180*/  UISETP.NE.U32.AND UP0, UPT, UR6, URZ, UPT ;  /* 0x000000ff0600728c */ /* 0x004fc8000bf05070 */
[----:B------:R-:W-:-:S09]  /*0190*/  UISETP.NE.AND.EX UP0, UPT, UR7, URZ, UPT, UP0 ;  /* 0x000000ff0700728c */ /* 0x000fd2000bf05300 */
[----:B------:R-:W-:Y:S05]  /*01a0*/  BRA.U UP0, `(.L_x_2) ;  /* 0x0000000100247547 */ /* 0x000fea000b800000 */
[----:B------:R-:W2:Y:S02]  /*01b0*/  LDCU.64 UR6, c[0x0][0x8a8] ;  /* 0x00011500ff0677ac */ /* 0x000ea40008000a00 */
[----:B--2---:R-:W-:-:S04]  /*01c0*/  UISETP.NE.U32.AND UP0, UPT, UR6, URZ, UPT ;  /* 0x000000ff0600728c */ /* 0x004fc8000bf05070 */
[----:B------:R-:W-:-:S09]  /*01d0*/  UISETP.NE.AND.EX UP0, UPT, UR7, URZ, UPT, UP0 ;  /* 0x000000ff0700728c */ /* 0x000fd2000bf05300 */
[----:B------:R-:W-:Y:S05]  /*01e0*/  BRA.U !UP0, `(.L_x_3) ;  /* 0x00000001080c7547 */ /* 0x000fea000b800000 */
[----:B-1----:R-:W1:Y:S02]  /*01f0*/  LDC.64 R2, c[0x0][0x8a8] ;  /* 0x00022a00ff027b82 */ /* 0x002e640000000a00 */
[----:B-1----:R2:W5:Y:S01]  /*0200*/  LDG.E R47, desc[UR46][R2.64] ;  /* 0x0000002e022f7981 */ /* 0x002562000c1e1900 */
[----:B------:R-:W-:Y:S05]  /*0210*/  BRA `(.L_x_2) ;  /* 0x0000000000087947 */ /* 0x000fea0003800000 */
.L_x_3:
[----:B------:R-:W2:Y:S02]  /*0220*/  LDCU UR6, c[0x0][0x8a0] ;  /* 0x00011400ff0677ac */ /* 0x000ea40008000800 */
[----:B--2---:R-:W-:Y:S02]  /*0230*/  MOV R47, UR6 ;  /* 0x00000006002f7c02 */ /* 0x004fe40008000f00 */
.L_x_2:
[----:B------:R-:W-:Y:S01]  /*0240*/  IMAD.U32 R0, RZ, RZ, UR8 ;  /* 0x00000008ff007e24 */ /* 0x000fe2000f8e00ff */
[----:B------:R-:W-:Y:S04]  /*0250*/  BSSY.RECONVERGENT B0, `(.L_x_4) ;  /* 0x000000c000007945 */ /* 0x000fe80003800200 */
[C---:B------:R-:W-:Y:S02]  /*0260*/  ISETP.NE.OR P1, PT, R0.reuse, 0x1, !P5 ;  /* 0x000000010000780c */ /* 0x040fe40006f25670 */
[----:B------:R-:W-:-:S11]  /*0270*/  ISETP.NE.OR P0, PT, R0, 0x3, !P5 ;  /* 0x000000030000780c */ /* 0x000fd60006f05670 */
[----:B------:R-:W-:Y:S05]  /*0280*/  @P1 BRA `(.L_x_5) ;  /* 0x0000000000201947 */ /* 0x000fea0003800000 */
[----:B------:R-:W3:Y:S02]  /*0290*/  LDCU.64 UR6, c[0x0][0x348] ;  /* 0x00006900ff0677ac */ /* 0x000ee40008000a00 */
[----:B---3--:R-:W-:Y:S02]  /*02a0*/  UIADD3 UR10, UP1, UPT, UR6, 0x80, URZ ;  /* 0x00000080060a7890 */ /* 0x008fe4000ff3e0ff */
[----:B------:R-:W-:Y:S02]  /*02b0*/  UIADD3 UR6, UP0, UPT, UR6, 0x180, URZ ;  /* 0x0000018006067890 */ /* 0x000fe4000ff1e0ff */
[----:B------:R-:W-:Y:S02]  /*02c0*/  UIADD3.X UR11, UPT, UPT, URZ, UR7, URZ, UP1, !UPT ;  /* 0x00000007ff0b7290 */ /* 0x000fe40008ffe4ff */
[----:B------:R-:W-:-:S07]  /*02d0*/  UIADD3.X UR7, UPT, UPT, URZ, UR7, URZ, UP0, !UPT ;  /* 0x00000007ff077290 */ /* 0x000fce00087fe4ff */
[----:B------:R3:W-:Y:S02]  /*02e0*/  UTMACCTL.PF [UR10] ;  /* 0x000000000a0079b9 */ /* 0x0007e40008040000 */
[----:B------:R3:W-:Y:S02]  /*02f0*/  UTMACCTL.PF [UR6] ;  /* 0x00000000060079b9 */ /* 0x0007e40008040000 */
[----:B---3--:R-:W-:Y:S01]  /*0300*/  NOP ;  /* 0x0000000000007918 */ /* 0x008fe20000000000 */
.L_x_5:
[----:B------:R-:W-:Y:S05]  /*0310*/  BSYNC.RECONVERGENT B0 ;  /* 0x0000000000007941 */ /* 0x000fea0003800200 */
.L_x_4:
[----:B------:R-:W-:Y:S04]  /*0320*/  BSSY.RECONVERGENT B0, `(.L_x_6) ;  /* 0x000000a000007945 */ /* 0x000fe80003800200 */
        /* <DEDUP_REMOVED lines=9> */
.L_x_7:
[----:B------:R-:W-:Y:S05]  /*03c0*/  BSYNC.RECONVERGENT B0 ;  /* 0x0000000000007941 */ /* 0x000fea0003800200 */
.L_x_6:
[----:B------:R-:W3:Y:S01]  /*03d0*/  LDCU.64 UR6, c[0x0][0x888] ;  /* 0x00011100ff0677ac */ /* 0x000ee20008000a00 */
[----:B------:R-:W-:Y:S02]  /*03e0*/  UISETP.EQ.U32.AND UP1, UPT, UR4, URZ, UPT ;  /* 0x000000ff0400728c */ /* 0x000fe4000bf22070 */
[----:B------:R-:W-:Y:S02]  /*03f0*/  UPLOP3.LUT UP2, UPT, UPT, UPT, UPT, 0x80, 0x8 ;  /* 0x000000000008789c */ /* 0x000fe40003f4f070 */
[----:B---3--:R-:W-:-:S04]  /*0400*/  UISETP.NE.U32.AND UP0, UPT, UR6, URZ, UPT ;  /* 0x000000ff0600728c */ /* 0x008fc8000bf05070 */
[----:B------:R-:W-:-:S04]  /*0410*/  UISETP.NE.AND.EX UP0, UPT, UR7, URZ, UPT, UP0 ;  /* 0x000000ff0700728c */ /* 0x000fc8000bf05300 */
[----:B------:R-:W-:-:S04]  /*0420*/  UISETP.EQ.OR.EX UP3, UPT, UR5, URZ, !UP0, UP1 ;  /* 0x000000ff0500728c */ /* 0x000fc8000c762710 */
[----:B------:R-:W-:-:S05]  /*0430*/  UP2UR UR50, UPR, URZ, 0x8 ;  /* 0x00000008ff327883 */ /* 0x000fca0008000000 */
[----:B------:R-:W-:Y:S07]  /*0440*/  BRA.U !UP3, `(.L_x_8) ;  /* 0x000000010b207547 */ /* 0x000fee000b800000 */
[----:B------:R-:W-:Y:S01]  /*0450*/  UISETP.NE.U32.AND UP2, UPT, UR4, URZ, UPT ;  /* 0x000000ff0400728c */ /* 0x000fe2000bf45070 */
[----:B-----5:R-:W-:Y:S01]  /*0460*/  FSETP.NEU.AND P0, PT, R49, RZ, PT ;  /* 0x000000ff3100720b */ /* 0x020fe20003f0d000 */
[----:B------:R-:W-:Y:S02]  /*0470*/  USEL UR4, URZ, 0xffffffff, UP0 ;  /* 0xffffffffff047887 */ /* 0x000fe40008000000 */
[----:B------:R-:W-:-:S10]  /*0480*/  UISETP.NE.AND.EX UP2, UPT, UR5, URZ, UPT, UP2 ;  /* 0x000000ff0500728c */ /* 0x000fd4000bf45320 */
[----:B------:R-:W-:Y:S01]  /*0490*/  VOTEU.ANY UP1, P0 ;  /* 0x0000000000ff7886 */ /* 0x000fe20000020100 */
[----:B------:R-:W-:-:S04]  /*04a0*/  @!UP2 USEL UR4, URZ, 0xffffffff, UP1 ;  /* 0xffffffffff04a887 */ /* 0x000fc80008800000 */
[----:B------:R-:W-:-:S04]  /*04b0*/  ULOP3.LUT UR4, UR4, 0x1, URZ, 0xc0, !UPT ;  /* 0x0000000104047892 */ /* 0x000fc8000f8ec0ff */
[----:B------:R-:W-:-:S11]  /*04c0*/  UISETP.NE.U32.AND UP2, UPT, UR4, 0x1, UPT ;  /* 0x000000010400788c */ /* 0x000fd6000bf45070 */
.L_x_8:
[----:B-12---:R-:W1:Y:S01]  /*04d0*/  SHFL.IDX PT, R2, R101, RZ, 0x1f ;  /* 0x00001fff65027589 */ /* 0x006e6200000e0000 */
[----:B------:R-:W-:-:S04]  /*04e0*/  UISETP.NE.AND UP1, UPT, UR8, 0x2, UPT ;  /* 0x000000020800788c */ /* 0x000fc8000bf25270 */
[----:B------:R-:W-:Y:S01]  /*04f0*/  USEL UR6, URZ, 0x1, UP1 ;  /* 0x00000001ff067887 */ /* 0x000fe20008800000 */
[----:B-1----:R-:W-:-:S13]  /*0500*/  ISETP.NE.AND P0, PT, R2, RZ, PT ;  /* 0x000000ff0200720c */ /* 0x002fda0003f05270 */
[----:B------:R-:W-:Y:S05]  /*0510*/  @P0 BRA `(.L_x_9) ;  /* 0x0000000000380947 */ /* 0x000fea0003800000 */
[----:B------:R-:W1:Y:S01]  /*0520*/  S2UR UR5, SR_CgaCtaId ;  /* 0x00000000000579c3 */ /* 0x000e620000008800 */
[----:B------:R-:W-:Y:S01]  /*0530*/  UMOV UR7, 0x400 ;  /* 0x0000040000077882 */ /* 0x000fe20000000000 */
[----:B------:R-:W-:Y:S01]  /*0540*/  UMOV UR4, 0x1 ;  /* 0x0000000100047882 */ /* 0x000fe20000000000 */
[----:B------:R-:W-:Y:S01]  /*0550*/  ELECT P0, URZ, PT ;  /* 0x0000000000ff782f */ /* 0x000fe20003800000 */
[----:B------:R-:W-:-:S04]  /*0560*/  UIADD3 UR10, UPT, UPT, -UR4, 0x100000, URZ ;  /* 0x00100000040a7890 */ /* 0x000fc8000fffe1ff */
[----:B------:R-:W-:Y:S02]  /*0570*/  USHF.L.U32 UR11, UR10, 0xb, URZ ;  /* 0x0000000b0a0b7899 */ /* 0x000fe400080006ff */
[----:B------:R-:W-:Y:S02]  /*0580*/  USHF.L.U32 UR10, UR10, 0x1, URZ ;  /* 0x000000010a0a7899 */ /* 0x000fe400080006ff */
[----:B-1----:R-:W-:Y:S01]  /*0590*/  ULEA UR5, UR5, UR7, 0x18 ;  /* 0x0000000705057291 */ /* 0x002fe2000f8ec0ff */
[----:B------:R-:W1:Y:S11]  /*05a0*/  FENCE.VIEW.ASYNC.S ;  /* 0x00000000000073c6 */ /* 0x000e760000000000 */
[----:B-1----:R1:W2:Y:S01]  /*05b0*/  SYNCS.EXCH.64 URZ, [UR5], UR10 ;  /* 0x0000000a05ff75b2 */ /* 0x0022a20008000100 */
[----:B------:R1:W3:Y:S01]  /*05c0*/  SYNCS.EXCH.64 URZ, [UR5+0x10], UR10 ;  /* 0x0000100a05ff75b2 */ /* 0x0002e20008000100 */
[----:B------:R1:W4:Y:S01]  /*05d0*/  SYNCS.EXCH.64 URZ, [UR5+0x8], UR10 ;  /* 0x0000080a05ff75b2 */ /* 0x0003220008000100 */
[----:B------:R1:W1:Y:S01]  /*05e0*/  SYNCS.EXCH.64 URZ, [UR5+0x18], UR10 ;  /* 0x0000180a05ff75b2 */ /* 0x0002620008000100 */
[----:B------:R-:W-:Y:S01]  /*05f0*/  NOP ;  /* 0x0000000000007918 */ /* 0x000fe20000000000 */
.L_x_9:
[----:B------:R-:W2:Y:S01]  /*0600*/  SHFL.IDX PT, R2, R101, RZ, 0x1f ;  /* 0x00001fff65027589 */ /* 0x000ea200000e0000 */
[----:B------:R-:W-:Y:S01]  /*0610*/  NOP ;  /* 0x0000000000007918 */ /* 0x000fe20000000000 */
[----:B--2---:R-:W-:-:S13]  /*0620*/  ISETP.NE.AND P0, PT, R2, 0x1, PT ;  /* 0x000000010200780c */ /* 0x004fda0003f05270 */
[----:B------:R-:W-:Y:S05]  /*0630*/  @P0 BRA `(.L_x_10) ;  /* 0x0000000000480947 */ /* 0x000fea0003800000 */
[----:B------:R-:W2:Y:S01]  /*0640*/  S2UR UR7, SR_CgaCtaId ;  /* 0x00000000000779c3 */ /* 0x000ea20000008800 */
[----:B------:R-:W-:Y:S01]  /*0650*/  UMOV UR9, 0x400 ;  /* 0x0000040000097882 */ /* 0x000fe20000000000 */
[----:B-1----:R-:W-:Y:S01]  /*0660*/  UMOV UR5, 0x20 ;  /* 0x0000002000057882 */ /* 0x002fe20000000000 */
[----:B------:R-:W-:Y:S01]  /*0670*/  UMOV UR4, 0x80 ;  /* 0x0000008000047882 */ /* 0x000fe20000000000 */
[----:B------:R-:W-:-:S04]  /*0680*/  UIADD3 UR10, UPT, UPT, -UR5, 0x100000, URZ ;  /* 0x00100000050a7890 */ /* 0x000fc8000fffe1ff */
[----:B------:R-:W-:Y:S02]  /*0690*/  USHF.L.U32 UR11, UR10, 0xb, URZ ;  /* 0x0000000b0a0b7899 */ /* 0x000fe400080006ff */
[----:B------:R-:W-:Y:S02]  /*06a0*/  USHF.L.U32 UR10, UR10, 0x1, URZ ;  /* 0x000000010a0a7899 */ /* 0x000fe400080006ff */
[----:B------:R-:W-:-:S04]  /*06b0*/  UIADD3 UR4, UPT, UPT, -UR4, 0x100000, URZ ;  /* 0x0010000004047890 */ /* 0x000fc8000fffe1ff */
[----:B------:R-:W-:Y:S02]  /*06c0*/  USHF.L.U32 UR5, UR4, 0xb, URZ ;  /* 0x0000000b04057899 */ /* 0x000fe400080006ff */
[----:B------:R-:W-:Y:S01]  /*06d0*/  USHF.L.U32 UR4, UR4, 0x1, URZ ;  /* 0x0000000104047899 */ /* 0x000fe200080006ff */
[----:B------:R-:W-:Y:S01]  /*06e0*/  ELECT P0, URZ, PT ;  /* 0x0000000000ff782f */ /* 0x000fe20003800000 */
[----:B--2---:R-:W-:Y:S01]  /*06f0*/  ULEA UR7, UR7, UR9, 0x18 ;  /* 0x0000000907077291 */ /* 0x004fe2000f8ec0ff */
[----:B------:R-:W1:Y:S11]  /*0700*/  FENCE.VIEW.ASYNC.S ;  /* 0x00000000000073c6 */ /* 0x000e760000000000 */
[----:B-1----:R2:W1:Y:S01]  /*0710*/  SYNCS.EXCH.64 URZ, [UR7+0x20], UR10 ;  /* 0x0000200a07ff75b2 */ /* 0x0024620008000100 */
[----:B------:R2:W1:Y:S01]  /*0720*/  SYNCS.EXCH.64 URZ, [UR7+0x30], UR4 ;  /* 0x0000300407ff75b2 */ /* 0x0004620008000100 */
[----:B------:R2:W1:Y:S01]  /*0730*/  SYNCS.EXCH.64 URZ, [UR7+0x28], UR10 ;  /* 0x0000280a07ff75b2 */ /* 0x0004620008000100 */
[----:B------:R2:W1:Y:S02]  /*0740*/  SYNCS.EXCH.64 URZ, [UR7+0x38], UR4 ;  /* 0x0000380407ff75b2 */ /* 0x0004640008000100 */
[----:B--2---:R-:W-:Y:S01]  /*0750*/  NOP ;  /* 0x0000000000007918 */ /* 0x004fe20000000000 */
.L_x_10:
[----:B------:R-:W2:Y:S01]  /*0760*/  SHFL.IDX PT, R2, R101, RZ, 0x1f ;  /* 0x00001fff65027589 */ /* 0x000ea200000e0000 */
[----:B------:R-:W-:Y:S01]  /*0770*/  NOP ;  /* 0x0000000000007918 */ /* 0x000fe20000000000 */
[----:B--2---:R-:W-:-:S13]  /*0780*/  ISETP.NE.AND P0, PT, R2, 0x3, PT ;  /* 0x000000030200780c */ /* 0x004fda0003f05270 */
[----:B------:R-:W-:Y:S05]  /*0790*/  @P0 BRA `(.L_x_11) ;  /* 0x0000000000300947 */ /* 0x000fea0003800000 */
[----:B-1----:R-:W1:Y:S01]  /*07a0*/  S2UR UR5, SR_CgaCtaId ;  /* 0x00000000000579c3 */ /* 0x002e620000008800 */
        /* <DEDUP_REMOVED lines=8> */
[----:B-1----:R2:W1:Y:S01]  /*0830*/  SYNCS.EXCH.64 URZ, [UR5+0x40], UR10 ;  /* 0x0000400a05ff75b2 */ /* 0x0024620008000100 */
[----:B------:R2:W1:Y:S02]  /*0840*/  SYNCS.EXCH.64 URZ, [UR5+0x48], UR10 ;  /* 0x0000480a05ff75b2 */ /* 0x0004640008000100 */
[----:B--2---:R-:W-:Y:S01]  /*0850*/  NOP ;  /* 0x0000000000007918 */ /* 0x004fe20000000000 */
.L_x_11:
[----:B------:R-:W2:Y:S01]  /*0860*/  SHFL.IDX PT, R2, R101, RZ, 0x1f ;  /* 0x00001fff65027589 */ /* 0x000ea200000e0000 */
[----:B------:R-:W-:Y:S01]  /*0870*/  NOP ;  /* 0x0000000000007918 */ /* 0x000fe20000000000 */
[----:B--2---:R-:W-:-:S13]  /*0880*/  ISETP.NE.AND P0, PT, R2, 0x4, PT ;  /* 0x000000040200780c */ /* 0x004fda0003f05270 */
[----:B------:R-:W-:Y:S05]  /*0890*/  @P0 BRA `(.L_x_12) ;  /* 0x00000000004c0947 */ /* 0x000fea0003800000 */
[----:B-1----:R-:W1:Y:S01]  /*08a0*/  S2UR UR5, SR_CgaCtaId ;  /* 0x00000000000579c3 */ /* 0x002e620000008800 */
[----:B------:R-:W-:Y:S01]  /*08b0*/  UMOV UR9, 0x100 ;  /* 0x0000010000097882 */ /* 0x000fe20000000000 */
[----:B------:R-:W-:Y:S01]  /*08c0*/  UMOV UR7, 0x400 ;  /* 0x0000040000077882 */ /* 0x000fe20000000000 */
[----:B------:R-:W-:Y:S01]  /*08d0*/  USEL UR9, UR9, 0xe0, UP2 ;  /* 0x000000e009097887 */ /* 0x000fe20009000000 */
[----:B------:R-:W-:Y:S01]  /*08e0*/  UMOV UR4, 0x1 ;  /* 0x0000000100047882 */ /* 0x000fe20000000000 */
[----:B------:R-:W-:Y:S01]  /*08f0*/  ELECT P0, URZ, PT ;  /* 0x0000000000ff782f */ /* 0x000fe20003800000 */
[----:B------:R-:W-:-:S04]  /*0900*/  UIADD3 UR10, UPT, UPT, -UR4, 0x100000, URZ ;  /* 0x00100000040a7890 */ /* 0x000fc8000fffe1ff */
[----:B------:R-:W-:Y:S02]  /*0910*/  USHF.L.U32 UR11, UR10, 0xb, URZ ;  /* 0x0000000b0a0b7899 */ /* 0x000fe400080006ff */
[----:B------:R-:W-:Y:S02]  /*0920*/  USHF.L.U32 UR10, UR10, 0x1, URZ ;  /* 0x000000010a0a7899 */ /* 0x000fe400080006ff */
[----:B------:R-:W-:-:S04]  /*0930*/  UIADD3 UR12, UPT, UPT, -UR9, 0x100000, URZ ;  /* 0x00100000090c7890 */ /* 0x000fc8000fffe1ff */
[----:B------:R-:W-:Y:S02]  /*0940*/  USHF.L.U32 UR13, UR12, 0xb, URZ ;  /* 0x0000000b0c0d7899 */ /* 0x000fe400080006ff */
[----:B------:R-:W-:Y:S02]  /*0950*/  USHF.L.U32 UR12, UR12, 0x1, URZ ;  /* 0x000000010c0c7899 */ /* 0x000fe400080006ff */
[----:B-1----:R-:W-:Y:S01]  /*0960*/  ULEA UR5, UR5, UR7, 0x18 ;  /* 0x0000000705057291 */ /* 0x002fe2000f8ec0ff */
[----:B------:R-:W1:Y:S11]  /*0970*/  FENCE.VIEW.ASYNC.S ;  /* 0x00000000000073c6 */ /* 0x000e760000000000 */
[----:B-1----:R2:W1:Y:S01]  /*0980*/  SYNCS.EXCH.64 URZ, [UR5+0x50], UR10 ;  /* 0x0000500a05ff75b2 */ /* 0x0024620008000100 */
[----:B------:R2:W1:Y:S01]  /*0990*/  SYNCS.EXCH.64 URZ, [UR5+0x60], UR12 ;  /* 0x0000600c05ff75b2 */ /* 0x0004620008000100 */
[----:B------:R2:W1:Y:S01]  /*09a0*/  SYNCS.EXCH.64 URZ, [UR5+0x58], UR10 ;  /* 0x0000580a05ff75b2 */ /* 0x0004620008000100 */
[----:B------:R2:W1:Y:S02]  /*09b0*/  SYNCS.EXCH.64 URZ, [UR5+0x68], UR12 ;  /* 0x0000680c05ff75b2 */ /* 0x0004640008000100 */
[----:B--2---:R-:W-:Y:S01]  /*09c0*/  NOP ;  /* 0x0000000000007918 */ /* 0x004fe20000000000 */
.L_x_12:
        /* <DEDUP_REMOVED lines=20> */
[----:B------:R2:W1:Y:S01]  /*0b10*/  SYNCS.EXCH.64 URZ, [UR7+0x98], UR4 ;  /* 0x0000980407ff75b2 */ /* 0x0004620008000100 */
[----:B------:R2:W1:Y:S01]  /*0b20*/  SYNCS.EXCH.64 URZ, [UR7+0x80], UR10 ;  /* 0x0000800a07ff75b2 */ /* 0x0004620008000100 */
[----:B------:R2:W1:Y:S01]  /*0b30*/  SYNCS.EXCH.64 URZ, [UR7+0xa0], UR4 ;  /* 0x0000a00407ff75b2 */ /* 0x0004620008000100 */
[----:B------:R2:W1:Y:S01]  /*0b40*/  SYNCS.EXCH.64 URZ, [UR7+0x88], UR10 ;  /* 0x0000880a07ff75b2 */ /* 0x0004620008000100 */
[----:B------:R2:W1:Y:S02]  /*0b50*/  SYNCS.EXCH.64 URZ, [UR7+0xa8], UR4 ;  /* 0x0000a80407ff75b2 */ /* 0x0004640008000100 */
[----:B--2---:R-:W-:Y:S01]  /*0b60*/  NOP ;  /* 0x0000000000007918 */ /* 0x004fe20000000000 */
.L_x_13:
        /* <DEDUP_REMOVED lines=18> */
.L_x_14:
[----:B-1----:R-:W1:Y:S01]  /*0c90*/  S2UR UR5, SR_CTAID.X ;  /* 0x00000000000579c3 */ /* 0x002e620000002500 */
[----:B------:R-:W-:-:S05]  /*0ca0*/  CS2R.32 R96, SR_CgaSize ;  /* 0x0000000000607805 */ /* 0x000fca0000008a00 */
[----:B------:R-:W-:-:S05]  /*0cb0*/  IMAD R96, R96, -0xa0, RZ ;  /* 0xffffff6060607824 */ /* 0x000fca00078e02ff */
[----:B------:R-:W-:-:S14]  /*0cc0*/  R2UR UR9, R96 ;  /* 0x00000000600972ca */ /* 0x000fdc00000e0000 */
[----:B------:R-:W2:Y:S01]  /*0cd0*/  LDCU UR9, c[0x0][UR9+0x2b0] ;  /* 0x00005600090977ac */ /* 0x000ea20008000800 */
[----:B------:R-:W-:Y:S01]  /*0ce0*/  NOP ;  /* 0x0000000000007918 */ /* 0x000fe20000000000 */
[----:B------:R-:W-:-:S05]  /*0cf0*/  CS2R.32 R96, SR_CgaSize ;  /* 0x0000000000607805 */ /* 0x000fca0000008a00 */
[----:B------:R-:W-:-:S05]  /*0d00*/  IMAD R96, R96, -0xa0, RZ ;  /* 0xffffff6060607824 */ /* 0x000fca00078e02ff */
[----:B------:R-:W-:-:S14]  /*0d10*/  R2UR UR7, R96 ;  /* 0x00000000600772ca */ /* 0x000fdc00000e0000 */
[----:B------:R-:W3:Y:S01]  /*0d20*/  LDCU UR7, c[0x0][UR7+0x2b4] ;  /* 0x00005680070777ac */ /* 0x000ee20008000800 */
[----:B------:R-:W4:Y:S08]  /*0d30*/  S2UR UR4, SR_CTAID.Y ;  /* 0x00000000000479c3 */ /* 0x000f300000002600 */
[----:B------:R-:W3:Y:S01]  /*0d40*/  LDC R9, c[0x0][0xb24] ;  /* 0x0002c900ff097b82 */ /* 0x000ee20000000800 */
[----:B-1----:R-:W-:-:S02]  /*0d50*/  I2FP.F32.U32 R4, UR5 ;  /* 0x0000000500047c45 */ /* 0x002fc40008201000 */
[----:B------:R-:W-:-:S05]  /*0d60*/  CS2R.32 R5, SR_CgaSize ;  /* 0x0000000000057805 */ /* 0x000fca0000008a00 */
[----:B------:R-:W-:-:S06]  /*0d70*/  IMAD R5, R5, -0xa0, RZ ;  /* 0xffffff6005057824 */ /* 0x000fcc00078e02ff */
[----:B------:R-:W1:Y:S01]  /*0d80*/  LDC R5, c[0x0][R5+0x2a0] ;  /* 0x0000a80005057b82 */ /* 0x000e620000000800 */
[----:B------:R-:W-:Y:S01]  /*0d90*/  MOV R21, UR5 ;  /* 0x0000000500157c02 */ /* 0x000fe20008000f00 */
[----:B--2---:R-:W-:Y:S01]  /*0da0*/  FMUL R4, R4, UR9 ;  /* 0x0000000904047c20 */ /* 0x004fe20008400000 */
[----:B----4-:R-:W-:Y:S02]  /*0db0*/  I2FP.F32.U32 R2, UR4 ;  /* 0x0000000400027c45 */ /* 0x010fe40008201000 */
[----:B------:R-:W-:-:S05]  /*0dc0*/  CS2R.32 R3, SR_CgaSize ;  /* 0x0000000000037805 */ /* 0x000fca0000008a00 */
[----:B------:R-:W-:-:S06]  /*0dd0*/  IMAD R3, R3, -0xa0, RZ ;  /* 0xffffff6003037824 */ /* 0x000fcc00078e02ff */
[----:B------:R-:W2:Y:S01]  /*0de0*/  LDC R3, c[0x0][R3+0x2a4] ;  /* 0x0000a90003037b82 */ /* 0x000ea20000000800 */
[----:B------:R-:W4:Y:S01]  /*0df0*/  F2I.U32.TRUNC.NTZ R96, R4 ;  /* 0x0000000400607305 */ /* 0x000f22000020f000 */
[----:B------:R-:W-:Y:S01]  /*0e00*/  MOV R20, UR4 ;  /* 0x0000000400147c02 */ /* 0x000fe20008000f00 */
[----:B---3--:R-:W-:-:S05]  /*0e10*/  FMUL R2, R2, UR7 ;  /* 0x0000000702027c20 */ /* 0x008fca0008400000 */
[----:B------:R-:W-:Y:S01]  /*0e20*/  BAR.SYNC.DEFER_BLOCKING 0x0 ;  /* 0x0000000000007b1d */ /* 0x000fe20000010000 */
[----:B------:R-:W-:-:S05]  /*0e30*/  ISETP.GE.AND P0, PT, R9, 0x1, PT ;  /* 0x000000010900780c */ /* 0x000fca0003f06270 */
[----:B------:R-:W3:Y:S02]  /*0e40*/  F2I.U32.TRUNC.NTZ R94, R2 ;  /* 0x00000002005e7305 */ /* 0x000ee4000020f000 */
[----:B------:R-:W2:Y:S01]  /*0e50*/  S2UR UR36, SR_CTAID.Z ;  /* 0x00000000002479c3 */ /* 0x000ea20000002700 */
[----:B----4-:R-:W-:-:S05]  /*0e60*/  IADD3 R96, PT, PT, -R96, RZ, RZ ;  /* 0x000000ff60607210 */ /* 0x010fca0007ffe1ff */
[----:B-1----:R-:W-:Y:S01]  /*0e70*/  IMAD R96, R5, R96, UR5 ;  /* 0x0000000505607e24 */ /* 0x002fe2000f8e0260 */
[----:B---3--:R-:W-:-:S05]  /*0e80*/  IADD3 R94, PT, PT, -R94, RZ, RZ ;  /* 0x000000ff5e5e7210 */ /* 0x008fca0007ffe1ff */
[----:B--2---:R-:W-:Y:S01]  /*0e90*/  IMAD R94, R3, R94, UR4 ;  /* 0x00000004035e7e24 */ /* 0x004fe2000f8e025e */
[----:B------:R-:W-:Y:S06]  /*0ea0*/  @!P0 BRA `(.L_x_15) ;  /* 0x0000000000b88947 */ /* 0x000fec0003800000 */
[----:B------:R-:W1:Y:S01]  /*0eb0*/  LDC.64 R4, c[0x0][0xb18] ;  /* 0x0002c600ff047b82 */ /* 0x000e620000000a00 */
[----:B------:R-:W-:-:S07]  /*0ec0*/  ISETP.NE.AND P0, PT, R9, 0x1, PT ;  /* 0x000000010900780c */ /* 0x000fce0003f05270 */
[----:B------:R-:W2:Y:S08]  /*0ed0*/  LDC R10, c[0x0][0xb0c] ;  /* 0x0002c300ff0a7b82 */ /* 0x000eb00000000800 */
[----:B------:R-:W3:Y:S08]  /*0ee0*/  LDC R11, c[0x0][0x370] ;  /* 0x0000dc00ff0b7b82 */ /* 0x000ef00000000800 */
[----:B------:R-:W4:Y:S01]  /*0ef0*/  LDC R12, c[0x0][0x374] ;  /* 0x0000dd00ff0c7b82 */ /* 0x000f220000000800 */
[----:B-1----:R-:W-:-:S07]  /*0f00*/  ISETP.NE.AND P1, PT, R4, 0x1, PT ;  /* 0x000000010400780c */ /* 0x002fce0003f25270 */
[----:B------:R-:W3:Y:S01]  /*0f10*/  LDC.64 R6, c[0x0][0xb10] ;  /* 0x0002c400ff067b82 */ /* 0x000ee20000000a00 */
[----:B--2---:R-:W-:-:S07]  /*0f20*/  ISETP.NE.AND P2, PT, R10, 0x1, PT ;  /* 0x000000010a00780c */ /* 0x004fce0003f45270 */
[----:B------:R-:W1:Y:S08]  /*0f30*/  LDC R8, c[0x0][0xb20] ;  /* 0x0002c800ff087b82 */ /* 0x000e700000000800 */
[----:B------:R-:W2:Y:S01]  /*0f40*/  LDC.64 R2, c[0x0][0xb28] ;  /* 0x0002ca00ff027b82 */ /* 0x000ea20000000a00 */
[----:B----4-:R-:W-:-:S04]  /*0f50*/  IMAD.HI.U32 R13, R12, R5, RZ ;  /* 0x000000050c0d7227 */ /* 0x010fc800078e00ff */
[----:B------:R-:W-:-:S04]  /*0f60*/  IMAD.HI.U32 R5, R20, R5, RZ ;  /* 0x0000000514057227 */ /* 0x000fc800078e00ff */
[----:B---3--:R-:W-:-:S04]  /*0f70*/  IMAD.HI.U32 R14, R11, R6, RZ ;  /* 0x000000060b0e7227 */ /* 0x008fc800078e00ff */
[C---:B------:R-:W-:Y:S01]  /*0f80*/  IMAD.HI.U32 R16, R21.reuse, R6, RZ ;  /* 0x0000000615107227 */ /* 0x040fe200078e00ff */
[-C--:B------:R-:W-:Y:S02]  /*0f90*/  @P2 SHF.R.U32.HI R11, RZ, R7.reuse, R14 ;  /* 0x00000007ff0b2219 */ /* 0x080fe4000001160e */
[-C--:B-1----:R-:W-:Y:S02]  /*0fa0*/  @P1 SHF.R.U32.HI R12, RZ, R8.reuse, R13 ;  /* 0x00000008ff0c1219 */ /* 0x082fe4000001160d */
[----:B------:R-:W-:Y:S02]  /*0fb0*/  SHF.R.U32.HI R5, RZ, R8, R5 ;  /* 0x00000008ff057219 */ /* 0x000fe40000011605 */
[----:B------:R-:W-:Y:S02]  /*0fc0*/  SHF.R.U32.HI R16, RZ, R7, R16 ;  /* 0x00000007ff107219 */ /* 0x000fe40000011610 */
[----:B------:R-:W-:Y:S01]  /*0fd0*/  SEL R5, R20, R5, !P1 ;  /* 0x0000000514057207 */ /* 0x000fe20004800000 */
[----:B--2---:R-:W-:Y:S01]  /*0fe0*/  IMAD.HI.U32 R14, R12, R2, RZ ;  /* 0x000000020c0e7227 */ /* 0x004fe200078e00ff */
[----:B------:R-:W-:-:S02]  /*0ff0*/  SEL R7, R21, R16, !P2 ;  /* 0x0000001015077207 */ /* 0x000fc40005000000 */
[----:B------:R-:W-:Y:S01]  /*1000*/  IADD3 R13, PT, PT, -R5, RZ, RZ ;  /* 0x000000ff050d7210 */ /* 0x000fe20007ffe1ff */
[----:B------:R-:W-:Y:S01]  /*1010*/  IMAD.HI.U32 R6, R11, R2, RZ ;  /* 0x000000020b067227 */ /* 0x000fe200078e00ff */
[----:B------:R-:W-:-:S03]  /*1020*/  @P0 SHF.R.U32.HI R12, RZ, R3, R14 ;  /* 0x00000003ff0c0219 */ /* 0x000fc6000001160e */
[----:B------:R-:W-:Y:S01]  /*1030*/  IMAD R13, R4, R13, R20 ;  /* 0x0000000d040d7224 */ /* 0x000fe200078e0214 */
[----:B------:R-:W-:Y:S01]  /*1040*/  @P0 SHF.R.U32.HI R11, RZ, R3, R6 ;  /* 0x00000003ff0b0219 */ /* 0x000fe20000011606 */
[----:B------:R-:W-:-:S04]  /*1050*/  IMAD R12, R12, R9, RZ ;  /* 0x000000090c0c7224 */ /* 0x000fc800078e02ff */
[----:B------:R-:W-:Y:S01]  /*1060*/  IMAD R6, R11, R9, RZ ;  /* 0x000000090b067224 */ /* 0x000fe200078e02ff */
[----:B------:R-:W-:-:S04]  /*1070*/  ISETP.GE.AND P1, PT, R5, R12, PT ;  /* 0x0000000c0500720c */ /* 0x000fc80003f26270 */
[----:B------:R-:W-:Y:S01]  /*1080*/  ISETP.GE.OR P1, PT, R7, R6, P1 ;  /* 0x000000060700720c */ /* 0x000fe20000f26670 */
[----:B------:R-:W-:-:S05]  /*1090*/  IMAD.HI.U32 R6, R5, R2, RZ ;  /* 0x0000000205067227 */ /* 0x000fca00078e00ff */
[----:B------:R-:W-:-:S04]  /*10a0*/  SHF.R.U32.HI R6, RZ, R3, R6 ;  /* 0x00000003ff067219 */ /* 0x000fc80000011606 */
[----:B------:R-:W-:-:S03]  /*10b0*/  SEL R6, R5, R6, !P0 ;  /* 0x0000000605067207 */ /* 0x000fc60004000000 */
[----:B------:R-:W-:Y:S01]  /*10c0*/  @!P1 IMAD.HI.U32 R8, R7, R2, RZ ;  /* 0x0000000207089227 */ /* 0x000fe200078e00ff */
[----:B------:R-:W-:-:S04]  /*10d0*/  IADD3 R2, PT, PT, -R6, RZ, RZ ;  /* 0x000000ff06027210 */ /* 0x000fc80007ffe1ff */
[----:B------:R-:W-:Y:S01]  /*10e0*/  @!P1 SHF.R.U32.HI R8, RZ, R3, R8 ;  /* 0x00000003ff089219 */ /* 0x000fe20000011608 */
[----:B------:R-:W-:-:S03]  /*10f0*/  IMAD R2, R9, R2, R5 ;  /* 0x0000000209027224 */ /* 0x000fc600078e0205 */
[----:B------:R-:W-:-:S05]  /*1100*/  @!P1 SEL R3, R7, R8, !P0 ;  /* 0x0000000807039207 */ /* 0x000fca0004000000 */
[--C-:B------:R-:W-:Y:S02]  /*1110*/  @!P1 IMAD.IADD R6, R6, 0x1, -R3.reuse ;  /* 0x0000000106069824 */ /* 0x100fe400078e0a03 */
[----:B------:R-:W-:Y:S01]  /*1120*/  @!P1 IMAD R3, R2, R11, R3 ;  /* 0x0000000b02039224 */ /* 0x000fe200078e0203 */
[----:B------:R-:W-:Y:S01]  /*1130*/  IADD3 R2, PT, PT, -R7, RZ, RZ ;  /* 0x000000ff07027210 */ /* 0x000fe20007ffe1ff */
[----:B------:R-:W-:Y:S02]  /*1140*/  @!P1 IMAD R5, R6, R9, R7 ;  /* 0x0000000906059224 */ /* 0x000fe400078e0207 */
[----:B------:R-:W-:Y:S02]  /*1150*/  @!P1 IMAD.MOV.U32 R7, RZ, RZ, R3 ;  /* 0x000000ffff079224 */ /* 0x000fe400078e0003 */
[----:B------:R-:W-:Y:S02]  /*1160*/  IMAD R2, R10, R2, R21 ;  /* 0x000000020a027224 */ /* 0x000fe400078e0215 */
[----:B------:R-:W-:-:S02]  /*1170*/  IMAD R20, R5, R4, R13 ;  /* 0x0000000405147224 */ /* 0x000fc400078e020d */
[----:B------:R-:W-:Y:S02]  /*1180*/  IMAD R21, R7, R10, R2 ;  /* 0x0000000a07157224 */ /* 0x000fe400078e0202 */
.L_x_15:
[----:B------:R-:W1:Y:S01]  /*1190*/  LDCU UR4, c[0x0][0xb30] ;  /* 0x00016600ff0477ac */ /* 0x000e620008000800 */
[----:B------:R-:W2:Y:S08]  /*11a0*/  S2UR UR37, SR_CgaCtaId ;  /* 0x00000000002579c3 */ /* 0x000eb00000008800 */
[----:B------:R-:W3:Y:S01]  /*11b0*/  LDC R40, c[0x0][0xb24] ;  /* 0x0002c900ff287b82 */ /* 0x000ee20000000800 */
[----:B-1----:R-:W-:-:S09]  /*11c0*/  UISETP.NE.AND UP1, UPT, UR4, 0x1, UPT ;  /* 0x000000010400788c */ /* 0x002fd2000bf25270 */
[----:B--2---:R-:W-:Y:S05]  /*11d0*/  BRA.U UP1, `(.L_x_16) ;  /* 0x0000000101407547 */ /* 0x004fea000b800000 */
[----:B------:R-:W1:Y:S08]  /*11e0*/  LDC.64 R4, c[0x0][0xb10] ;  /* 0x0002c400ff047b82 */ /* 0x000e700000000a00 */
[----:B------:R-:W2:Y:S08]  /*11f0*/  LDC.64 R2, c[0x0][0xb18] ;  /* 0x0002c600ff027b82 */ /* 0x000eb00000000a00 */
[----:B------:R-:W4:Y:S08]  /*1200*/  LDC R6, c[0x0][0xb20] ;  /* 0x0002c800ff067b82 */ /* 0x000f300000000800 */
[----:B------:R-:W3:Y:S01]  /*1210*/  LDC R8, c[0x0][0xb0c] ;  /* 0x0002c300ff087b82 */ /* 0x000ee20000000800 */
[----:B-1----:R-:W-:-:S05]  /*1220*/  IMAD.HI.U32 R4, R21, R4, RZ ;  /* 0x0000000415047227 */ /* 0x002fca00078e00ff */
[----:B------:R-:W-:Y:S01]  /*1230*/  SHF.R.U32.HI R4, RZ, R5, R4 ;  /* 0x00000005ff047219 */ /* 0x000fe20000011604 */
[----:B--2---:R-:W-:Y:S01]  /*1240*/  IMAD.HI.U32 R3, R20, R3, RZ ;  /* 0x0000000314037227 */ /* 0x004fe200078e00ff */
[----:B------:R-:W-:-:S04]  /*1250*/  ISETP.NE.AND P0, PT, R2, 0x1, PT ;  /* 0x000000010200780c */ /* 0x000fc80003f05270 */
[----:B----4-:R-:W-:-:S04]  /*1260*/  SHF.R.U32.HI R3, RZ, R6, R3 ;  /* 0x00000006ff037219 */ /* 0x010fc80000011603 */
[----:B------:R-:W-:Y:S02]  /*1270*/  SEL R3, R20, R3, !P0 ;  /* 0x0000000314037207 */ /* 0x000fe40004000000 */
[----:B---3--:R-:W-:-:S04]  /*1280*/  ISETP.NE.AND P1, PT, R8, 0x1, PT ;  /* 0x000000010800780c */ /* 0x008fc80003f25270 */
[----:B------:R-:W-:-:S05]  /*1290*/  SEL R4, R21, R4, !P1 ;  /* 0x0000000415047207 */ /* 0x000fca0004800000 */
[----:B------:R-:W-:Y:S02]  /*12a0*/  IMAD.IADD R5, R3, 0x1, -R4 ;  /* 0x0000000103057824 */ /* 0x000fe400078e0a04 */
[----:B------:R-:W-:Y:S02]  /*12b0*/  IMAD.IADD R3, R4, 0x1, -R3 ;  /* 0x0000000104037824 */ /* 0x000fe400078e0a03 */
[----:B------:R-:W-:Y:S02]  /*12c0*/  IMAD R21, R5, R8, R21 ;  /* 0x0000000805157224 */ /* 0x000fe400078e0215 */
[----:B------:R-:W-:-:S07]  /*12d0*/  IMAD R20, R3, R2, R20 ;  /* 0x0000000203147224 */ /* 0x000fce00078e0214 */
.L_x_16:
[----:B------:R-:W-:Y:S01]  /*12e0*/  BAR.SYNC.DEFER_BLOCKING 0x0 ;  /* 0x0000000000007b1d */ /* 0x000fe20000010000 */
[----:B------:R-:W-:Y:S01]  /*12f0*/  UISETP.NE.AND UP1, UPT, UR8, 0x2, UPT ;  /* 0x000000020800788c */ /* 0x000fe2000bf25270 */
[----:B------:R-:W-:Y:S02]  /*1300*/  ISETP.NE.OR P5, PT, R0, 0x2, !P5 ;  /* 0x000000020000780c */ /* 0x000fe40006fa5670 */
[----:B------:R-:W-:-:S06]  /*1310*/  LOP3.LUT R2, R108, 0x1f, RZ, 0xc0, !PT ;  /* 0x0000001f6c027812 */ /* 0x000fcc00078ec0ff */
[----:B------:R-:W-:Y:S05]  /*1320*/  BRA.U UP1, `(.L_x_17) ;  /* 0x0000001101187547 */ /* 0x000fea000b800000 */
[----:B------:R-:W1:Y:S01]  /*1330*/  LDCU UR13, c[0x0][0x38c] ;  /* 0x00007180ff0d77ac */ /* 0x000e620008000800 */
[----:B------:R-:W2:Y:S01]  /*1340*/  LDC R9, c[0x0][0x370] ;  /* 0x0000dc00ff097b82 */ /* 0x000ea20000000800 */
[----:B------:R-:W-:Y:S01]  /*1350*/  PLOP3.LUT P1, PT, PT, PT, UP2, 0x80, 0x8 ;  /* 0x000000000008781c */ /* 0x000fe20003f2f028 */
[----:B------:R-:W-:Y:S01]  /*1360*/  HFMA2 R12, -RZ, RZ, 0, 0 ;  /* 0x00000000ff0c7431 */ /* 0x000fe200000001ff */
[----:B------:R-:W-:Y:S01]  /*1370*/  ISETP.EQ.OR P4, PT, R2, RZ, P5 ;  /* 0x000000ff0200720c */ /* 0x000fe20002f82670 */
[----:B------:R-:W-:Y:S01]  /*1380*/  IMAD.MOV.U32 R15, RZ, RZ, 0x1 ;  /* 0x00000001ff0f7424 */ /* 0x000fe200078e00ff */
[----:B------:R-:W-:Y:S01]  /*1390*/  PLOP3.LUT P1, PT, P1, PT, PT, 0x8, 0x80 ;  /* 0x000000000080781c */ /* 0x000fe20000f2e170 */
[----:B------:R-:W-:Y:S01]  /*13a0*/  IMAD.MOV.U32 R14, RZ, RZ, RZ ;  /* 0x000000ffff0e7224 */ /* 0x000fe200078e00ff */
[----:B------:R-:W-:Y:S01]  /*13b0*/  MOV R8, 0x1 ;  /* 0x0000000100087802 */ /* 0x000fe20000000f00 */
[----:B------:R-:W4:Y:S01]  /*13c0*/  LDC R0, c[0x0][0x374] ;  /* 0x0000dd00ff007b82 */ /* 0x000f220000000800 */
[----:B------:R-:W-:Y:S01]  /*13d0*/  IMAD.MOV.U32 R10, RZ, RZ, RZ ;  /* 0x000000ffff0a7224 */ /* 0x000fe200078e00ff */
[----:B------:R-:W2:Y:S01]  /*13e0*/  LDCU.64 UR22, c[0x0][0x348] ;  /* 0x00006900ff1677ac */ /* 0x000ea20008000a00 */
[----:B------:R-:W-:Y:S01]  /*13f0*/  UMOV UR6, URZ ;  /* 0x000000ff00067c82 */ /* 0x000fe20008000000 */
[----:B-1----:R-:W-:-:S04]  /*1400*/  UIADD3 UR5, UPT, UPT, UR13, 0x3f, URZ ;  /* 0x0000003f0d057890 */ /* 0x002fc8000fffe0ff */
[----:B------:R-:W-:-:S04]  /*1410*/  USHF.R.S32.HI UR4, URZ, 0x1f, UR5 ;  /* 0x0000001fff047899 */ /* 0x000fc80008011405 */
[----:B------:R-:W-:-:S04]  /*1420*/  ULEA.HI UR4, UR4, UR5, URZ, 0x6 ;  /* 0x0000000504047291 */ /* 0x000fc8000f8f30ff */
[----:B------:R-:W-:Y:S02]  /*1430*/  USHF.R.S32.HI UR15, URZ, 0x6, UR4 ;  /* 0x00000006ff0f7899 */ /* 0x000fe40008011404 */
[----:B------:R-:W-:Y:S02]  /*1440*/  UIADD3 UR4, UPT, UPT, UR13, -0x1, URZ ;  /* 0xffffffff0d047890 */ /* 0x000fe4000fffe0ff */
[----:B------:R-:W-:Y:S02]  /*1450*/  UISETP.LT.U32.AND UP0, UPT, UR15, 0x2, UPT ;  /* 0x000000020f00788c */ /* 0x000fe4000bf01070 */
[----:B------:R-:W-:Y:S02]  /*1460*/  UISETP.GE.U32.AND UP1, UPT, UR4, -0x7f, UPT ;  /* 0xffffff810400788c */ /* 0x000fe4000bf26070 */
[----:B------:R-:W-:Y:S02]  /*1470*/  USEL UR14, UR15, 0x2, UP0 ;  /* 0x000000020f0e7887 */ /* 0x000fe40008000000 */
[----:B------:R-:W-:-:S02]  /*1480*/  UIADD3 UR13, UPT, UPT, UR13, 0x7e, URZ ;  /* 0x0000007e0d0d7890 */ /* 0x000fc4000fffe0ff */
[----:B------:R-:W-:Y:S02]  /*1490*/  UIADD3 UR5, UPT, UPT, UR14, -0x1, URZ ;  /* 0xffffffff0e057890 */ /* 0x000fe4000fffe0ff */
[----:B------:R-:W-:-:S03]  /*14a0*/  UIADD3 UR7, UPT, UPT, UR15, -UR14, URZ ;  /* 0x8000000e0f077290 */ /* 0x000fc6000fffe0ff */
[----:B------:R-:W-:-:S04]  /*14b0*/  @UP1 UIADD3 UR5, UPT, UPT, UR14, URZ, URZ ;  /* 0x000000ff0e051290 */ /* 0x000fc8000fffe0ff */
[----:B--2---:R-:W-:-:S12]  /*14c0*/  UIADD3 UR5, UPT, UPT, UR5, 0x1, URZ ;  /* 0x0000000105057890 */ /* 0x004fd8000fffe0ff */
.L_x_35:
[----:B------:R-:W-:Y:S01]  /*14d0*/  UISETP.NE.AND UP0, UPT, UR37, URZ, UPT ;  /* 0x000000ff2500728c */ /* 0x000fe2000bf05270 */
[----:B------:R-:W1:Y:S08]  /*14e0*/  S2UR UR37, SR_CgaCtaId ;  /* 0x00000000002579c3 */ /* 0x000e700000008800 */
[----:B------:R-:W-:Y:S05]  /*14f0*/  BRA.U UP0, `(.L_x_18) ;  /* 0x0000000100347547 */ /* 0x000fea000b800000 */
[----:B------:R-:W2:Y:S01]  /*1500*/  S2R R2, SR_CgaCtaId ;  /* 0x0000000000027919 */ /* 0x000ea20000008800 */
[----:B------:R-:W-:-:S04]  /*1510*/  MOV R3, 0x400 ;  /* 0x0000040000037802 */ /* 0x000fc80000000f00 */
[----:B--2---:R-:W-:Y:S02]  /*1520*/  LEA R3, R2, R3, 0x18 ;  /* 0x0000000302037211 */ /* 0x004fe400078ec0ff */
[----:B------:R-:W-:-:S03]  /*1530*/  SHF.L.U32 R2, R8, 0x1f, RZ ;  /* 0x0000001f08027819 */ /* 0x000fc600000006ff */
[----:B------:R-:W-:-:S04]  /*1540*/  IMAD R3, R10, 0x8, R3 ;  /* 0x000000080a037824 */ /* 0x000fc800078e0203 */
[----:B------:R-:W2:Y:S02]  /*1550*/  SYNCS.PHASECHK.TRANS64.TRYWAIT P0, [R3+URZ+0xc0], R2 ;  /* 0x0000c002030075a7 */ /* 0x000ea400080011ff */
[----:B--2---:R-:W-:Y:S05]  /*1560*/  @!P0 BRA `(.L_x_19) ;  /* 0x00000058007c8947 */ /* 0x004fea0003800000 */
.L_x_103:
[----:B------:R-:W-:Y:S01]  /*1570*/  VIADD R10, R10, 0x1 ;  /* 0x000000010a0a7836 */ /* 0x000fe20000000000 */
[----:B------:R2:W-:Y:S04]  /*1580*/  SYNCS.ARRIVE.TRANS64.A1T0 RZ, [R3+URZ+0xb0], RZ ;  /* 0x0000b0ff03ff79a7 */ /* 0x0005e800081000ff */
[----:B------:R-:W-:-:S04]  /*1590*/  ISETP.NE.AND P0, PT, R10, 0x2, PT ;  /* 0x000000020a00780c */ /* 0x000fc80003f05270 */
[----:B------:R-:W-:Y:S02]  /*15a0*/  SEL R10, R10, RZ, P0 ;  /* 0x000000ff0a0a7207 */ /* 0x000fe40000000000 */
[----:B--2---:R-:W-:-:S04]  /*15b0*/  SEL R3, RZ, 0x1, P0 ;  /* 0x00000001ff037807 */ /* 0x004fc80000000000 */
[----:B------:R-:W-:-:S07]  /*15c0*/  LOP3.LUT R8, R8, R3, RZ, 0x3c, !PT ;  /* 0x0000000308087212 */ /* 0x000fce00078e3cff */
.L_x_18:
[----:B------:R-:W-:Y:S01]  /*15d0*/  UMOV UR4, 0x400 ;  /* 0x0000040000047882 */ /* 0x000fe20000000000 */
[----:B------:R-:W-:Y:S01]  /*15e0*/  SHF.L.U32 R2, R15, 0x1f, RZ ;  /* 0x0000001f0f027819 */ /* 0x000fe200000006ff */
[----:B-1----:R-:W-:Y:S01]  /*15f0*/  ULEA UR4, UR37, UR4, 0x18 ;  /* 0x0000000425047291 */ /* 0x002fe2000f8ec0ff */
[----:B------:R-:W-:Y:S01]  /*1600*/  R2UR UR35, R21 ;  /* 0x00000000152372ca */ /* 0x000fe200000e0000 */
[----:B------:R-:W-:Y:S01]  /*1610*/  UISETP.GE.U32.AND UP0, UPT, UR13, 0x7f, UPT ;  /* 0x0000007f0d00788c */ /* 0x000fe2000bf06070 */
[----:B------:R-:W-:Y:S01]  /*1620*/  R2UR UR11, R20 ;  /* 0x00000000140b72ca */ /* 0x000fe200000e0000 */
[----:B------:R-:W-:Y:S01]  /*1630*/  ULEA UR8, UR6, UR4, 0x3 ;  /* 0x0000000406087291 */ /* 0x000fe2000f8e18ff */
[----:B------:R-:W-:-:S08]  /*1640*/  UMOV UR24, URZ ;  /* 0x000000ff00187c82 */ /* 0x000fd00008000000 */
[----:B------:R1:W2:Y:S01]  /*1650*/  SYNCS.PHASECHK.TRANS64.TRYWAIT P0, [UR8+0x10], R2 ;  /* 0x00001002ff0075a7 */ /* 0x0002a20008001108 */
[----:B------:R-:W-:Y:S02]  /*1660*/  USHF.L.U32 UR35, UR35, 0x6, URZ ;  /* 0x0000000623237899 */ /* 0x000fe400080006ff */
[----:B------:R-:W-:Y:S01]  /*1670*/  USHF.L.U32 UR11, UR11, 0x7, URZ ;  /* 0x000000070b0b7899 */ /* 0x000fe200080006ff */
[----:B------:R-:W-:Y:S11]  /*1680*/  BRA.U !UP0, `(.L_x_20) ;  /* 0x0000000108a87547 */ /* 0x000ff6000b800000 */
[----:B------:R-:W-:Y:S01]  /*1690*/  UMOV UR16, URZ ;  /* 0x000000ff00107c82 */ /* 0x000fe20008000000 */
[----:B------:R-:W-:-:S05]  /*16a0*/  UMOV UR17, UR6 ;  /* 0x0000000600117c82 */ /* 0x000fca0008000000 */
.L_x_25:
[----:B-1----:R-:W-:Y:S01]  /*16b0*/  ULEA UR33, UR17, UR4, 0x3 ;  /* 0x0000000411217291 */ /* 0x002fe2000f8e18ff */
[----:B--2---:R-:W-:Y:S01]  /*16c0*/  @!P5 MOV R3, 0x3000 ;  /* 0x000030000003d802 */ /* 0x004fe20000000f00 */
[----:B--2---:R-:W-:Y:S10]  /*16d0*/  @P0 BRA `(.L_x_21) ;  /* 0x00000000000c0947 */ /* 0x004ff40003800000 */
[----:B------:R-:W-:-:S04]  /*16e0*/  SHF.L.U32 R5, R15, 0x1f, RZ ;  /* 0x0000001f0f057819 */ /* 0x000fc800000006ff */
[----:B------:R-:W2:Y:S02]  /*16f0*/  SYNCS.PHASECHK.TRANS64.TRYWAIT P0, [UR33+0x10], R5 ;  /* 0x00001005ff0075a7 */ /* 0x000ea40008001121 */
[----:B--2---:R-:W-:Y:S05]  /*1700*/  @!P0 BRA `(.L_x_22) ;  /* 0x0000005800288947 */ /* 0x004fea0003800000 */
.L_x_21:
[----:B------:R2:W-:Y:S01]  /*1710*/  @!P5 SYNCS.ARRIVE.TRANS64 RZ, [UR33], R3 ;  /* 0x00000003ffffd9a7 */ /* 0x0005e20008000021 */
[----:B------:R-:W-:Y:S04]  /*1720*/  BSSY.RECONVERGENT B0, `(.L_x_23) ;  /* 0x0000003000007945 */ /* 0x000fe80003800200 */
[----:B------:R-:W-:Y:S05]  /*1730*/  @P4 BRA `(.L_x_24) ;  /* 0x0000000000044947 */ /* 0x000fea0003800000 */
[----:B------:R-:W-:Y:S05]  /*1740*/  BPT.TRAP 0x1 ;  /* 0x000000040000795c */ /* 0x000fea0000300000 */
.L_x_24:
[----:B------:R-:W-:Y:S05]  /*1750*/  BSYNC.RECONVERGENT B0 ;  /* 0x0000000000007941 */ /* 0x000fea0003800200 */
.L_x_23:
[----:B------:R-:W-:Y:S02]  /*1760*/  UIADD3 UR6, UPT, UPT, UR17, 0x1, URZ ;  /* 0x0000000111067890 */ /* 0x000fe4000fffe0ff */
[----:B------:R-:W-:Y:S02]  /*1770*/  ULEA UR32, UR17, UR4, 0xc ;  /* 0x0000000411207291 */ /* 0x000fe4000f8e60ff */
[----:B------:R-:W-:Y:S02]  /*1780*/  UISETP.NE.AND UP0, UPT, UR6, 0x2, UPT ;  /* 0x000000020600788c */ /* 0x000fe4000bf05270 */
[----:B------:R-:W-:Y:S02]  /*1790*/  UIADD3 UR26, UP1, UPT, UR22, 0x80, URZ ;  /* 0x00000080161a7890 */ /* 0x000fe4000ff3e0ff */
[----:B------:R-:W-:Y:S02]  /*17a0*/  USEL UR9, URZ, 0x1, UP0 ;  /* 0x00000001ff097887 */ /* 0x000fe40008000000 */
[----:B------:R-:W-:-:S02]  /*17b0*/  USEL UR6, UR6, URZ, UP0 ;  /* 0x000000ff06067287 */ /* 0x000fc40008000000 */
[----:B------:R-:W-:Y:S02]  /*17c0*/  UIADD3 UR20, UP0, UPT, UR22, 0x180, URZ ;  /* 0x0000018016147890 */ /* 0x000fe4000ff1e0ff */
[----:B------:R-:W-:Y:S01]  /*17d0*/  ULEA UR8, UR6, UR4, 0x3 ;  /* 0x0000000406087291 */ /* 0x000fe2000f8e18ff */
[----:B------:R-:W-:Y:S01]  /*17e0*/  LOP3.LUT R15, R15, UR9, RZ, 0x3c, !PT ;  /* 0x000000090f0f7c12 */ /* 0x000fe2000f8e3cff */
[----:B------:R-:W-:Y:S02]  /*17f0*/  USHF.L.U32 UR34, UR16, 0x6, URZ ;  /* 0x0000000610227899 */ /* 0x000fe400080006ff */
[----:B------:R-:W-:Y:S01]  /*1800*/  UIADD3.X UR27, UPT, UPT, URZ, UR23, URZ, UP1, !UPT ;  /* 0x00000017ff1b7290 */ /* 0x000fe20008ffe4ff */
[----:B-1----:R-:W-:Y:S01]  /*1810*/  SHF.L.U32 R2, R15, 0x1f, RZ ;  /* 0x0000001f0f027819 */ /* 0x002fe200000006ff */
[----:B------:R-:W-:Y:S02]  /*1820*/  UIADD3 UR32, UPT, UPT, UR32, 0x4400, URZ ;  /* 0x0000440020207890 */ /* 0x000fe4000fffe0ff */
[----:B------:R-:W-:Y:S01]  /*1830*/  UIADD3.X UR21, UPT, UPT, URZ, UR23, URZ, UP0, !UPT ;  /* 0x00000017ff157290 */ /* 0x000fe200087fe4ff */
[----:B------:R1:W1:Y:S01]  /*1840*/  SYNCS.PHASECHK.TRANS64.TRYWAIT P0, [UR8+0x10], R2 ;  /* 0x00001002ff0075a7 */ /* 0x0002620008001108 */
[----:B------:R-:W-:Y:S01]  /*1850*/  ULEA UR8, UR17, UR4, 0xd ;  /* 0x0000000411087291 */ /* 0x000fe2000f8e68ff */
[----:B------:R-:W-:Y:S01]  /*1860*/  UMOV UR18, 0x0 ;  /* 0x0000000000127882 */ /* 0x000fe20000000000 */
[----:B------:R-:W-:-:S02]  /*1870*/  UMOV UR19, 0x10000000 ;  /* 0x1000000000137882 */ /* 0x000fc40000000000 */
[----:B------:R-:W-:Y:S01]  /*1880*/  UIADD3 UR8, UPT, UPT, UR8, 0x6400, URZ ;  /* 0x0000640008087890 */ /* 0x000fe2000fffe0ff */
[----:B------:R1:W-:Y:S01]  /*1890*/  UTMALDG.3D [UR32], [UR26], desc[UR18] ;  /* 0x000012201a0075b4 */ /* 0x0003e20008011000 */
[----:B------:R-:W-:Y:S01]  /*18a0*/  UMOV UR12, UR36 ;  /* 0x00000024000c7c82 */ /* 0x000fe20008000000 */
[----:B------:R-:W-:Y:S01]  /*18b0*/  UMOV UR9, UR33 ;  /* 0x0000002100097c82 */ /* 0x000fe20008000000 */
[----:B------:R-:W-:Y:S01]  /*18c0*/  UMOV UR10, UR34 ;  /* 0x00000022000a7c82 */ /* 0x000fe20008000000 */
[----:B------:R-:W-:Y:S01]  /*18d0*/  UIADD3 UR16, UPT, UPT, UR16, 0x1, URZ ;  /* 0x0000000110107890 */ /* 0x000fe2000fffe0ff */
[----:B------:R-:W-:Y:S01]  /*18e0*/  UMOV UR24, UR5 ;  /* 0x0000000500187c82 */ /* 0x000fe20008000000 */
[----:B------:R-:W-:Y:S02]  /*18f0*/  UMOV UR17, UR6 ;  /* 0x0000000600117c82 */ /* 0x000fe40008000000 */
[----:B------:R1:W-:Y:S01]  /*1900*/  UTMALDG.3D [UR8], [UR20], desc[UR18] ;  /* 0x00001208140075b4 */ /* 0x0003e20008011000 */
[----:B------:R-:W-:-:S09]  /*1910*/  UISETP.NE.AND UP0, UPT, UR16, UR5, UPT ;  /* 0x000000051000728c */ /* 0x000fd2000bf05270 */
[----:B------:R-:W-:Y:S05]  /*1920*/  BRA.U UP0, `(.L_x_25) ;  /* 0xfffffffd00607547 */ /* 0x000fea000b83ffff */
.L_x_20:
[----:B-1----:R-:W-:Y:S01]  /*1930*/  ULEA UR8, UR6, UR4, 0x3 ;  /* 0x0000000406087291 */ /* 0x002fe2000f8e18ff */
[----:B------:R-:W-:Y:S01]  /*1940*/  SHF.L.U32 R2, R15, 0x1f, RZ ;  /* 0x0000001f0f027819 */ /* 0x000fe200000006ff */
[----:B------:R-:W-:Y:S01]  /*1950*/  @!P1 SYNCS.ARRIVE.TRANS64.A1T0 RZ, [UR4+0x48], RZ ;  /* 0x000048ffffff99a7 */ /* 0x000fe20008100004 */
[----:B------:R-:W-:-:S06]  /*1960*/  UISETP.GT.AND UP0, UPT, UR15, UR14, UPT ;  /* 0x0000000e0f00728c */ /* 0x000fcc000bf04270 */
[----:B--2---:R1:W2:Y:S03]  /*1970*/  SYNCS.PHASECHK.TRANS64.TRYWAIT P0, [UR8+0x10], R2 ;  /* 0x00001002ff0075a7 */ /* 0x0042a60008001108 */
[----:B------:R-:W-:Y:S05]  /*1980*/  BRA.U !UP0, `(.L_x_26) ;  /* 0x0000000108ac7547 */ /* 0x000fea000b800000 */
[----:B------:R-:W-:Y:S01]  /*1990*/  UIADD3 UR21, UPT, UPT, UR7, UR24, URZ ;  /* 0x0000001807157290 */ /* 0x000fe2000fffe0ff */
[----:B------:R-:W-:-:S11]  /*19a0*/  UMOV UR25, UR6 ;  /* 0x0000000600197c82 */ /* 0x000fd60008000000 */
.L_x_31:
[----:B-1----:R-:W-:Y:S01]  /*19b0*/  ULEA UR17, UR25, UR4, 0x3 ;  /* 0x0000000419117291 */ /* 0x002fe2000f8e18ff */
[----:B--2---:R-:W-:Y:S01]  /*19c0*/  @!P5 MOV R3, 0x3000 ;  /* 0x000030000003d802 */ /* 0x004fe20000000f00 */
[----:B--2---:R-:W-:Y:S10]  /*19d0*/  @P0 BRA `(.L_x_27) ;  /* 0x00000000000c0947 */ /* 0x004ff40003800000 */
[----:B------:R-:W-:-:S04]  /*19e0*/  SHF.L.U32 R5, R15, 0x1f, RZ ;  /* 0x0000001f0f057819 */ /* 0x000fc800000006ff */
[----:B------:R-:W2:Y:S02]  /*19f0*/  SYNCS.PHASECHK.TRANS64.TRYWAIT P0, [UR17+0x10], R5 ;  /* 0x00001005ff0075a7 */ /* 0x000ea40008001111 */
[----:B--2---:R-:W-:Y:S05]  /*1a00*/  @!P0 BRA `(.L_x_28) ;  /* 0x0000005400808947 */ /* 0x004fea0003800000 */
.L_x_27:
[----:B------:R2:W-:Y:S01]  /*1a10*/  @!P5 SYNCS.ARRIVE.TRANS64 RZ, [UR17], R3 ;  /* 0x00000003ffffd9a7 */ /* 0x0005e20008000011 */
[----:B------:R-:W-:Y:S04]  /*1a20*/  BSSY.RECONVERGENT B0, `(.L_x_29) ;  /* 0x0000003000007945 */ /* 0x000fe80003800200 */
[----:B------:R-:W-:Y:S05]  /*1a30*/  @P4 BRA `(.L_x_30) ;  /* 0x0000000000044947 */ /* 0x000fea0003800000 */
[----:B------:R-:W-:Y:S05]  /*1a40*/  BPT.TRAP 0x1 ;  /* 0x000000040000795c */ /* 0x000fea0000300000 */
.L_x_30:
[----:B------:R-:W-:Y:S05]  /*1a50*/  BSYNC.RECONVERGENT B0 ;  /* 0x0000000000007941 */ /* 0x000fea0003800200 */
.L_x_29:
        /* <DEDUP_REMOVED lines=10> */
[----:B------:R-:W-:Y:S01]  /*1b00*/  UIADD3 UR16, UPT, UPT, UR16, 0x4400, URZ ;  /* 0x0000440010107890 */ /* 0x000fe2000fffe0ff */
[----:B-1----:R-:W-:Y:S01]  /*1b10*/  SHF.L.U32 R2, R15, 0x1f, RZ ;  /* 0x0000001f0f027819 */ /* 0x002fe200000006ff */
[----:B------:R-:W-:Y:S02]  /*1b20*/  UIADD3.X UR31, UPT, UPT, URZ, UR23, URZ, UP1, !UPT ;  /* 0x00000017ff1f7290 */ /* 0x000fe40008ffe4ff */
[----:B------:R-:W-:Y:S01]  /*1b30*/  UIADD3.X UR29, UPT, UPT, URZ, UR23, URZ, UP0, !UPT ;  /* 0x00000017ff1d7290 */ /* 0x000fe200087fe4ff */
[----:B------:R1:W1:Y:S01]  /*1b40*/  SYNCS.PHASECHK.TRANS64.TRYWAIT P0, [UR8+0x10], R2 ;  /* 0x00001002ff0075a7 */ /* 0x0002620008001108 */
[----:B------:R-:W-:Y:S01]  /*1b50*/  ULEA UR8, UR25, UR4, 0xd ;  /* 0x0000000419087291 */ /* 0x000fe2000f8e68ff */
[----:B------:R-:W-:Y:S01]  /*1b60*/  UMOV UR26, 0x0 ;  /* 0x00000000001a7882 */ /* 0x000fe20000000000 */
[----:B------:R-:W-:-:S02]  /*1b70*/  UMOV UR27, 0x10000000 ;  /* 0x10000000001b7882 */ /* 0x000fc40000000000 */
[----:B------:R-:W-:Y:S01]  /*1b80*/  UIADD3 UR8, UPT, UPT, UR8, 0x6400, URZ ;  /* 0x0000640008087890 */ /* 0x000fe2000fffe0ff */
[----:B------:R-:W-:Y:S01]  /*1b90*/  UMOV UR19, UR35 ;  /* 0x0000002300137c82 */ /* 0x000fe20008000000 */
[----:B------:R-:W-:Y:S01]  /*1ba0*/  UMOV UR20, UR36 ;  /* 0x0000002400147c82 */ /* 0x000fe20008000000 */
[----:B------:R-:W-:Y:S01]  /*1bb0*/  UMOV UR12, UR36 ;  /* 0x00000024000c7c82 */ /* 0x000fe20008000000 */
[----:B------:R-:W-:Y:S01]  /*1bc0*/  UMOV UR9, UR17 ;  /* 0x0000001100097c82 */ /* 0x000fe20008000000 */
[----:B------:R-:W-:Y:S01]  /*1bd0*/  UMOV UR10, UR18 ;  /* 0x00000012000a7c82 */ /* 0x000fe20008000000 */
[----:B------:R1:W-:Y:S01]  /*1be0*/  UTMALDG.3D [UR16], [UR30], desc[UR26] ;  /* 0x00001a101e0075b4 */ /* 0x0003e20008011000 */
[----:B------:R-:W-:Y:S01]  /*1bf0*/  UIADD3 UR24, UPT, UPT, UR24, 0x1, URZ ;  /* 0x0000000118187890 */ /* 0x000fe2000fffe0ff */
[----:B------:R-:W-:-:S03]  /*1c00*/  UMOV UR25, UR6 ;  /* 0x0000000600197c82 */ /* 0x000fc60008000000 */
[----:B------:R-:W-:Y:S01]  /*1c10*/  UISETP.NE.AND UP0, UPT, UR24, UR21, UPT ;  /* 0x000000151800728c */ /* 0x000fe2000bf05270 */
[----:B------:R1:W-:Y:S08]  /*1c20*/  UTMALDG.3D [UR8], [UR28], desc[UR26] ;  /* 0x00001a081c0075b4 */ /* 0x0003f00008011000 */
[----:B------:R-:W-:Y:S05]  /*1c30*/  BRA.U UP0, `(.L_x_31) ;  /* 0xfffffffd005c7547 */ /* 0x000fea000b83ffff */
.L_x_26:
[----:B-1----:R-:W-:Y:S01]  /*1c40*/  LEA R2, R14, UR4, 0x3 ;  /* 0x000000040e027c11 */ /* 0x002fe2000f8e18ff */
[----:B------:R-:W-:Y:S01]  /*1c50*/  NOP ;  /* 0x0000000000007918 */ /* 0x000fe20000000000 */
[----:B--2---:R-:W-:Y:S02]  /*1c60*/  SHF.L.U32 R3, R12, 0x1f, RZ ;  /* 0x0000001f0c037819 */ /* 0x004fe400000006ff */
[----:B------:R-:W-:Y:S02]  /*1c70*/  LEA R4, R14, UR4, 0x4 ;  /* 0x000000040e047c11 */ /* 0x000fe4000f8e20ff */
[----:B------:R-:W1:Y:S02]  /*1c80*/  SYNCS.PHASECHK.TRANS64.TRYWAIT P0, [R2+URZ+0x50], R3 ;  /* 0x00005003020075a7 */ /* 0x000e6400080011ff */
[----:B-1----:R-:W-:Y:S05]  /*1c90*/  @!P0 BRA `(.L_x_32) ;  /* 0x0000005000f48947 */ /* 0x002fea0003800000 */
.L_x_106:
[----:B------:R-:W2:Y:S01]  /*1ca0*/  LDS.128 R4, [R4+0xe0] ;  /* 0x0000e00004047984 */ /* 0x000ea20000000c00 */
[----:B---3--:R-:W-:Y:S01]  /*1cb0*/  ISETP.GE.AND P0, PT, R40, 0x1, PT ;  /* 0x000000012800780c */ /* 0x008fe20003f06270 */
[----:B-1----:R-:W-:Y:S01]  /*1cc0*/  VIADD R2, R2, 0x60 ;  /* 0x0000006002027836 */ /* 0x002fe20000000000 */
[----:B------:R-:W-:Y:S01]  /*1cd0*/  @!PT LDS RZ, [RZ] ;  /* 0x00000000fffff984 */ /* 0x000fe20000000800 */
[----:B------:R-:W-:Y:S01]  /*1ce0*/  @!PT LDS RZ, [RZ] ;  /* 0x00000000fffff984 */ /* 0x000fe20000000800 */
[----:B------:R-:W-:Y:S01]  /*1cf0*/  @!PT LDS RZ, [RZ] ;  /* 0x00000000fffff984 */ /* 0x000fe20000000800 */
[----:B------:R-:W-:Y:S01]  /*1d00*/  @!PT LDS RZ, [RZ] ;  /* 0x00000000fffff984 */ /* 0x000fe20000000800 */
[----:B------:R1:W-:Y:S06]  /*1d10*/  MEMBAR.ALL.CTA ;  /* 0x0000000000007992 */ /* 0x0003ec0000008000 */
[----:B-1----:R-:W1:Y:S01]  /*1d20*/  FENCE.VIEW.ASYNC.S ;  /* 0x00000000000073c6 */ /* 0x002e620000000000 */
[----:B------:R-:W-:-:S04]  /*1d30*/  PRMT R2, RZ, 0x654, R2 ;  /* 0x00000654ff027816 */ /* 0x000fc80000000002 */
[----:B-1----:R1:W-:Y:S01]  /*1d40*/  SYNCS.ARRIVE.TRANS64.RED.A1T0 RZ, [R2+URZ], RZ ;  /* 0x000000ff02ff79a7 */ /* 0x0023e200081004ff */
[----:B--2---:R-:W-:-:S13]  /*1d50*/  LOP3.LUT P2, RZ, R6, 0x1, RZ, 0xc0, !PT ;  /* 0x0000000106ff7812 */ /* 0x004fda000784c0ff */
[----:B------:R-:W-:Y:S01]  /*1d60*/  @P2 SHF.R.U32.HI R3, RZ, 0x10, R5 ;  /* 0x00000010ff032819 */ /* 0x000fe20000011605 */
[----:B------:R-:W-:Y:S01]  /*1d70*/  VOTEU.ANY UP0, P2 ;  /* 0x0000000000ff7886 */ /* 0x000fe20001000100 */
[----:B------:R-:W-:Y:S02]  /*1d80*/  @P2 MOV R13, R4 ;  /* 0x00000004000d2202 */ /* 0x000fe40000000f00 */
[----:B------:R-:W-:Y:S02]  /*1d90*/  @P2 R2UR.BROADCAST UR8, R3 ;  /* 0x00000000030822ca */ /* 0x000fe400008e0000 */
[----:B------:R-:W-:-:S11]  /*1da0*/  @P2 LOP3.LUT R11, R5, 0xffff, RZ, 0xc0, !PT ;  /* 0x0000ffff050b2812 */ /* 0x000fd600078ec0ff */
[----:B------:R-:W-:Y:S01]  /*1db0*/  @UP0 UMOV UR36, UR8 ;  /* 0x0000000800240c82 */ /* 0x000fe20008000000 */
[----:B-1----:R-:W-:Y:S05]  /*1dc0*/  @!P0 BRA `(.L_x_33) ;  /* 0x0000000000b88947 */ /* 0x002fea0003800000 */
[----:B------:R-:W4:Y:S01]  /*1dd0*/  LDC.64 R4, c[0x0][0xb18] ;  /* 0x0002c600ff047b82 */ /* 0x000f220000000a00 */
[----:B------:R-:W-:-:S07]  /*1de0*/  ISETP.NE.AND P3, PT, R40, 0x1, PT ;  /* 0x000000012800780c */ /* 0x000fce0003f65270 */
[----:B------:R-:W1:Y:S08]  /*1df0*/  LDC.64 R6, c[0x0][0xb10] ;  /* 0x0002c400ff067b82 */ /* 0x000e700000000a00 */
[----:B------:R-:W2:Y:S08]  /*1e00*/  LDC R16, c[0x0][0xb20] ;  /* 0x0002c800ff107b82 */ /* 0x000eb00000000800 */
[----:B------:R-:W3:Y:S01]  /*1e10*/  LDC R18, c[0x0][0xb0c] ;  /* 0x0002c300ff127b82 */ /* 0x000ee20000000800 */
[----:B----4-:R-:W-:Y:S01]  /*1e20*/  IMAD.HI.U32 R17, R0, R5, RZ ;  /* 0x0000000500117227 */ /* 0x010fe200078e00ff */
[----:B------:R-:W-:-:S03]  /*1e30*/  ISETP.NE.AND P0, PT, R4, 0x1, PT ;  /* 0x000000010400780c */ /* 0x000fc60003f05270 */
[----:B------:R-:W-:-:S03]  /*1e40*/  IMAD.HI.U32 R5, R11, R5, RZ ;  /* 0x000000050b057227 */ /* 0x000fc600078e00ff */
[----:B------:R-:W4:Y:S01]  /*1e50*/  LDC.64 R2, c[0x0][0xb28] ;  /* 0x0002ca00ff027b82 */ /* 0x000f220000000a00 */
[----:B-1----:R-:W-:-:S04]  /*1e60*/  IMAD.HI.U32 R20, R9, R6, RZ ;  /* 0x0000000609147227 */ /* 0x002fc800078e00ff */
[----:B------:R-:W-:Y:S01]  /*1e70*/  IMAD.HI.U32 R22, R13, R6, RZ ;  /* 0x000000060d167227 */ /* 0x000fe200078e00ff */
[----:B------:R-:W-:Y:S02]  /*1e80*/  SHF.R.U32.HI R20, RZ, R7, R20 ;  /* 0x00000007ff147219 */ /* 0x000fe40000011614 */
[-C--:B--2---:R-:W-:Y:S02]  /*1e90*/  SHF.R.U32.HI R17, RZ, R16.reuse, R17 ;  /* 0x00000010ff117219 */ /* 0x084fe40000011611 */
[----:B------:R-:W-:Y:S02]  /*1ea0*/  SHF.R.U32.HI R16, RZ, R16, R5 ;  /* 0x00000010ff107219 */ /* 0x000fe40000011605 */
[----:B------:R-:W-:Y:S02]  /*1eb0*/  SEL R17, R0, R17, !P0 ;  /* 0x0000001100117207 */ /* 0x000fe40004000000 */
[----:B------:R-:W-:Y:S02]  /*1ec0*/  SHF.R.U32.HI R22, RZ, R7, R22 ;  /* 0x00000007ff167219 */ /* 0x000fe40000011616 */
[----:B---3--:R-:W-:-:S02]  /*1ed0*/  ISETP.NE.AND P1, PT, R18, 0x1, PT ;  /* 0x000000011200780c */ /* 0x008fc40003f25270 */
[----:B------:R-:W-:Y:S02]  /*1ee0*/  SEL R5, R11, R16, !P0 ;  /* 0x000000100b057207 */ /* 0x000fe40004000000 */
[----:B------:R-:W-:Y:S02]  /*1ef0*/  SEL R19, R9, R20, !P1 ;  /* 0x0000001409137207 */ /* 0x000fe40004800000 */
[----:B------:R-:W-:Y:S01]  /*1f00*/  SEL R7, R13, R22, !P1 ;  /* 0x000000160d077207 */ /* 0x000fe20004800000 */
[----:B----4-:R-:W-:-:S04]  /*1f10*/  IMAD.HI.U32 R20, R17, R2, RZ ;  /* 0x0000000211147227 */ /* 0x010fc800078e00ff */
[----:B------:R-:W-:Y:S01]  /*1f20*/  IMAD.HI.U32 R6, R19, R2, RZ ;  /* 0x0000000213067227 */ /* 0x000fe200078e00ff */
[----:B------:R-:W-:-:S04]  /*1f30*/  @P3 SHF.R.U32.HI R17, RZ, R3, R20 ;  /* 0x00000003ff113219 */ /* 0x000fc80000011614 */
        /* <DEDUP_REMOVED lines=8> */
[----:B------:R-:W-:-:S04]  /*1fc0*/  @!P0 IMAD.HI.U32 R16, R7, R2, RZ ;  /* 0x0000000207108227 */ /* 0x000fc800078e00ff */
[----:B------:R-:W-:Y:S01]  /*1fd0*/  IMAD.MOV R2, RZ, RZ, -R6 ;  /* 0x000000ffff027224 */ /* 0x000fe200078e0a06 */
[----:B------:R-:W-:-:S03]  /*1fe0*/  @!P0 SHF.R.U32.HI R16, RZ, R3, R16 ;  /* 0x00000003ff108219 */ /* 0x000fc60000011610 */
[----:B------:R-:W-:Y:S01]  /*1ff0*/  IMAD R2, R40, R2, R5 ;  /* 0x0000000228027224 */ /* 0x000fe200078e0205 */
[----:B------:R-:W-:Y:S02]  /*2000*/  @!P0 SEL R3, R7, R16, !P3 ;  /* 0x0000001007038207 */ /* 0x000fe40005800000 */
[----:B------:R-:W-:-:S03]  /*2010*/  IADD3 R16, PT, PT, -R5, RZ, RZ ;  /* 0x000000ff05107210 */ /* 0x000fc60007ffe1ff */
[--C-:B------:R-:W-:Y:S02]  /*2020*/  @!P0 IMAD.IADD R6, R6, 0x1, -R3.reuse ;  /* 0x0000000106068824 */ /* 0x100fe400078e0a03 */
[----:B------:R-:W-:Y:S01]  /*2030*/  @!P0 IMAD R3, R2, R19, R3 ;  /* 0x0000001302038224 */ /* 0x000fe200078e0203 */
[----:B------:R-:W-:Y:S01]  /*2040*/  IADD3 R2, PT, PT, -R7, RZ, RZ ;  /* 0x000000ff07027210 */ /* 0x000fe20007ffe1ff */
[----:B------:R-:W-:Y:S02]  /*2050*/  @!P0 IMAD R5, R40, R6, R7 ;  /* 0x0000000628058224 */ /* 0x000fe400078e0207 */
[----:B------:R-:W-:Y:S02]  /*2060*/  IMAD R11, R4, R16, R11 ;  /* 0x00000010040b7224 */ /* 0x000fe400078e020b */
[----:B------:R-:W-:Y:S02]  /*2070*/  @!P0 IMAD.MOV.U32 R7, RZ, RZ, R3 ;  /* 0x000000ffff078224 */ /* 0x000fe400078e0003 */
[----:B------:R-:W-:-:S02]  /*2080*/  IMAD R2, R18, R2, R13 ;  /* 0x0000000212027224 */ /* 0x000fc400078e020d */
[----:B------:R-:W-:Y:S02]  /*2090*/  IMAD R11, R5, R4, R11 ;  /* 0x00000004050b7224 */ /* 0x000fe400078e020b */
[----:B------:R-:W-:Y:S02]  /*20a0*/  IMAD R13, R7, R18, R2 ;  /* 0x00000012070d7224 */ /* 0x000fe400078e0202 */
.L_x_33:
[----:B------:R-:W1:Y:S02]  /*20b0*/  LDCU UR8, c[0x0][0xb30] ;  /* 0x00016600ff0877ac */ /* 0x000e640008000800 */
[----:B-1----:R-:W-:-:S09]  /*20c0*/  UISETP.NE.AND UP0, UPT, UR8, 0x1, UPT ;  /* 0x000000010800788c */ /* 0x002fd2000bf05270 */
[----:B------:R-:W-:Y:S05]  /*20d0*/  BRA.U UP0, `(.L_x_34) ;  /* 0x0000000100407547 */ /* 0x000fea000b800000 */
[----:B------:R-:W1:Y:S08]  /*20e0*/  LDC.64 R4, c[0x0][0xb10] ;  /* 0x0002c400ff047b82 */ /* 0x000e700000000a00 */
[----:B------:R-:W2:Y:S08]  /*20f0*/  LDC.64 R2, c[0x0][0xb18] ;  /* 0x0002c600ff027b82 */ /* 0x000eb00000000a00 */
[----:B------:R-:W3:Y:S08]  /*2100*/  LDC R6, c[0x0][0xb20] ;  /* 0x0002c800ff067b82 */ /* 0x000ef00000000800 */
[----:B------:R-:W4:Y:S01]  /*2110*/  LDC R16, c[0x0][0xb0c] ;  /* 0x0002c300ff107b82 */ /* 0x000f220000000800 */
[----:B-1----:R-:W-:-:S05]  /*2120*/  IMAD.HI.U32 R4, R13, R4, RZ ;  /* 0x000000040d047227 */ /* 0x002fca00078e00ff */
[----:B------:R-:W-:Y:S01]  /*2130*/  SHF.R.U32.HI R4, RZ, R5, R4 ;  /* 0x00000005ff047219 */ /* 0x000fe20000011604 */
[----:B--2---:R-:W-:Y:S01]  /*2140*/  IMAD.HI.U32 R3, R11, R3, RZ ;  /* 0x000000030b037227 */ /* 0x004fe200078e00ff */
[----:B------:R-:W-:-:S04]  /*2150*/  ISETP.NE.AND P0, PT, R2, 0x1, PT ;  /* 0x000000010200780c */ /* 0x000fc80003f05270 */
[----:B---3--:R-:W-:-:S04]  /*2160*/  SHF.R.U32.HI R6, RZ, R6, R3 ;  /* 0x00000006ff067219 */ /* 0x008fc80000011603 */
[----:B------:R-:W-:Y:S02]  /*2170*/  SEL R3, R11, R6, !P0 ;  /* 0x000000060b037207 */ /* 0x000fe40004000000 */
[----:B----4-:R-:W-:-:S04]  /*2180*/  ISETP.NE.AND P1, PT, R16, 0x1, PT ;  /* 0x000000011000780c */ /* 0x010fc80003f25270 */
[----:B------:R-:W-:-:S05]  /*2190*/  SEL R4, R13, R4, !P1 ;  /* 0x000000040d047207 */ /* 0x000fca0004800000 */
[----:B------:R-:W-:Y:S02]  /*21a0*/  IMAD.IADD R5, R3, 0x1, -R4 ;  /* 0x0000000103057824 */ /* 0x000fe400078e0a04 */
[----:B------:R-:W-:Y:S02]  /*21b0*/  IMAD.IADD R3, R4, 0x1, -R3 ;  /* 0x0000000104037824 */ /* 0x000fe400078e0a03 */
[----:B------:R-:W-:Y:S02]  /*21c0*/  IMAD R13, R5, R16, R13 ;  /* 0x00000010050d7224 */ /* 0x000fe400078e020d */
[----:B------:R-:W-:-:S07]  /*21d0*/  IMAD R11, R3, R2, R11 ;  /* 0x00000002030b7224 */ /* 0x000fce00078e020b */
.L_x_34:
[----:B------:R-:W-:Y:S01]  /*21e0*/  VIADD R14, R14, 0x1 ;  /* 0x000000010e0e7836 */ /* 0x000fe20000000000 */
[----:B------:R-:W-:Y:S01]  /*21f0*/  PLOP3.LUT P1, PT, PT, PT, PT, 0x80, 0x8 ;  /* 0x000000000008781c */ /* 0x000fe20003f2f070 */
[----:B------:R-:W-:Y:S02]  /*2200*/  IMAD.IADD R21, R13, 0x1, R96 ;  /* 0x000000010d157824 */ /* 0x000fe400078e0260 */
[----:B------:R-:W-:Y:S01]  /*2210*/  IMAD.IADD R20, R11, 0x1, R94 ;  /* 0x000000010b147824 */ /* 0x000fe200078e025e */
[----:B------:R-:W-:-:S04]  /*2220*/  ISETP.NE.AND P0, PT, R14, 0x2, PT ;  /* 0x000000020e00780c */ /* 0x000fc80003f05270 */
[----:B------:R-:W-:Y:S02]  /*2230*/  SEL R3, RZ, 0x1, P0 ;  /* 0x00000001ff037807 */ /* 0x000fe40000000000 */
[----:B------:R-:W-:Y:S02]  /*2240*/  SEL R14, R14, RZ, P0 ;  /* 0x000000ff0e0e7207 */ /* 0x000fe40000000000 */
[----:B------:R-:W-:Y:S01]  /*2250*/  LOP3.LUT R12, R12, R3, RZ, 0x3c, !PT ;  /* 0x000000030c0c7212 */ /* 0x000fe200078e3cff */
[----:B------:R-:W-:Y:S06]  /*2260*/  @P2 BRA `(.L_x_35) ;  /* 0xfffffff000982947 */ /* 0x000fec000383ffff */
[----:B------:R-:W-:Y:S01]  /*2270*/  UIADD3 UR5, UPT, UPT, UR4, 0x10, URZ ;  /* 0x0000001004057890 */ /* 0x000fe2000fffe0ff */
[----:B------:R-:W-:-:S03]  /*2280*/  SHF.L.U32 R3, R15, 0x1f, RZ ;  /* 0x0000001f0f037819 */ /* 0x000fc600000006ff */
[----:B------:R-:W-:-:S09]  /*2290*/  ULEA UR4, UR6, UR5, 0x3 ;  /* 0x0000000506047291 */ /* 0x000fd2000f8e18ff */
[----:B------:R-:W1:Y:S02]  /*22a0*/  SYNCS.PHASECHK.TRANS64.TRYWAIT P0, [UR4], R3 ;  /* 0x00000003ff0075a7 */ /* 0x000e640008001104 */
[----:B-1----:R-:W-:Y:S05]  /*22b0*/  @!P0 BRA `(.L_x_36) ;  /* 0x0000004c00808947 */ /* 0x002fea0003800000 */
.L_x_108:
[----:B------:R-:W-:-:S04]  /*22c0*/  UIADD3 UR6, UPT, UPT, UR6, 0x1, URZ ;  /* 0x0000000106067890 */ /* 0x000fc8000fffe0ff */
[----:B------:R-:W-:-:S04]  /*22d0*/  UISETP.NE.AND UP0, UPT, UR6, 0x2, UPT ;  /* 0x000000020600788c */ /* 0x000fc8000bf05270 */
[----:B------:R-:W-:Y:S02]  /*22e0*/  USEL UR4, URZ, 0x1, UP0 ;  /* 0x00000001ff047887 */ /* 0x000fe40008000000 */
[----:B------:R-:W-:-:S04]  /*22f0*/  USEL UR6, UR6, URZ, UP0 ;  /* 0x000000ff06067287 */ /* 0x000fc80008000000 */
[----:B------:R-:W-:Y:S01]  /*2300*/  ULEA UR6, UR6, UR5, 0x3 ;  /* 0x0000000506067291 */ /* 0x000fe2000f8e18ff */
[----:B-1----:R-:W-:-:S04]  /*2310*/  LOP3.LUT R3, R15, UR4, RZ, 0x3c, !PT ;  /* 0x000000040f037c12 */ /* 0x002fc8000f8e3cff */
[----:B------:R-:W-:Y:S01]  /*2320*/  SHF.L.U32 R3, R3, 0x1f, RZ ;  /* 0x0000001f03037819 */ /* 0x000fe200000006ff */
[----:B----4-:R-:W-:-:S07]  /*2330*/  IMAD.U32 R0, RZ, RZ, UR6 ;  /* 0x00000006ff007e24 */ /* 0x010fce000f8e00ff */
.L_x_37:
[----:B-1----:R1:W2:Y:S02]  /*2340*/  SYNCS.PHASECHK.TRANS64.TRYWAIT P0, [R0+URZ], R3 ;  /* 0x00000003000075a7 */ /* 0x0022a400080011ff */
[----:B--2---:R-:W-:Y:S05]  /*2350*/  @!P0 NANOSLEEP.SYNCS 0x989680 ;  /* 0x009896800000895d */ /* 0x004fea0003900000 */
[----:B------:R-:W2:Y:S02]  /*2360*/  @!P0 SYNCS.PHASECHK.TRANS64 P0, [R0+URZ], R3 ;  /* 0x00000003000085a7 */ /* 0x000ea400080010ff */
[----:B--2---:R-:W-:Y:S05]  /*2370*/  @P0 EXIT ;  /* 0x000000000000094d */ /* 0x004fea0003800000 */
[----:B------:R-:W-:Y:S05]  /*2380*/  BRA `(.L_x_37) ;  /* 0xfffffffc00ec7947 */ /* 0x000fea000383ffff */
.L_x_17:
[----:B------:R-:W-:-:S04]  /*2390*/  UISETP.NE.AND UP1, UPT, UR37, URZ, UPT ;  /* 0x000000ff2500728c */ /* 0x000fc8000bf25270 */
[----:B------:R-:W-:-:S09]  /*23a0*/  UISETP.NE.OR UP1, UPT, UR8, 0x1, UP1 ;  /* 0x000000010800788c */ /* 0x000fd20008f25670 */
[----:B------:R-:W-:Y:S05]  /*23b0*/  BRA.U UP1, `(.L_x_38) ;  /* 0x0000000501487547 */ /* 0x000fea000b800000 */
[----:B------:R-:W-:Y:S01]  /*23c0*/  ISETP.NE.AND P2, PT, R2, RZ, PT ;  /* 0x000000ff0200720c */ /* 0x000fe20003f45270 */
[----:B------:R-:W-:Y:S01]  /*23d0*/  IMAD.MOV.U32 R12, RZ, RZ, 0x1 ;  /* 0x00000001ff0c7424 */ /* 0x000fe200078e00ff */
[----:B------:R-:W-:Y:S02]  /*23e0*/  CS2R R10, SRZ ;  /* 0x00000000000a7805 */ /* 0x000fe4000001ff00 */
[----:B------:R-:W-:Y:S01]  /*23f0*/  CS2R R8, SRZ ;  /* 0x0000000000087805 */ /* 0x000fe2000001ff00 */
[----:B------:R-:W-:Y:S01]  /*2400*/  UMOV UR4, 0x400 ;  /* 0x0000040000047882 */ /* 0x000fe20000000000 */
[----:B------:R-:W-:Y:S01]  /*2410*/  UMOV UR6, URZ ;  /* 0x000000ff00067c82 */ /* 0x000fe20008000000 */
[----:B------:R-:W-:-:S12]  /*2420*/  ULEA UR37, UR37, UR4, 0x18 ;  /* 0x0000000425257291 */ /* 0x000fd8000f8ec0ff */
.L_x_42:
[----:B------:R-:W-:Y:S02]  /*2430*/  LEA R0, R8, UR37, 0x3 ;  /* 0x0000002508007c11 */ /* 0x000fe4000f8e18ff */
[----:B------:R-:W-:-:S03]  /*2440*/  SHF.L.U32 R5, R9, 0x1f, RZ ;  /* 0x0000001f09057819 */ /* 0x000fc600000006ff */
[----:B------:R-:W-:Y:S01]  /*2450*/  VIADD R4, R0, 0xc0 ;  /* 0x000000c000047836 */ /* 0x000fe20000000000 */
[----:B------:R-:W1:Y:S02]  /*2460*/  SYNCS.PHASECHK.TRANS64.TRYWAIT P0, [R0+URZ+0xb0], R5 ;  /* 0x0000b005000075a7 */ /* 0x000e6400080011ff */
[----:B-1----:R-:W-:Y:S05]  /*2470*/  @!P0 BRA `(.L_x_39) ;  /* 0x0000004c00288947 */ /* 0x002fea0003800000 */
.L_x_109:
[----:B------:R-:W-:Y:S01]  /*2480*/  ULEA UR5, UR6, UR37, 0x3 ;  /* 0x0000002506057291 */ /* 0x000fe2000f8e18ff */
[----:B------:R-:W-:Y:S02]  /*2490*/  PRMT R4, RZ, 0x654, R4 ;  /* 0x00000654ff047816 */ /* 0x000fe40000000004 */
[----:B-1----:R-:W-:Y:S01]  /*24a0*/  SHF.L.U32 R5, R12, 0x1f, RZ ;  /* 0x0000001f0c057819 */ /* 0x002fe200000006ff */
[----:B------:R-:W-:Y:S01]  /*24b0*/  UIADD3 UR4, UPT, UPT, UR5, 0x50, URZ ;  /* 0x0000005005047890 */ /* 0x000fe2000fffe0ff */
[----:B------:R1:W-:Y:S05]  /*24c0*/  SYNCS.ARRIVE.TRANS64.RED.A1T0 RZ, [R4+URZ], RZ ;  /* 0x000000ff04ff79a7 */ /* 0x0003ea00081004ff */
[----:B------:R-:W-:Y:S01]  /*24d0*/  IMAD.U32 R7, RZ, RZ, UR4 ;  /* 0x00000004ff077e24 */ /* 0x000fe2000f8e00ff */
[----:B------:R-:W2:Y:S04]  /*24e0*/  SYNCS.PHASECHK.TRANS64.TRYWAIT P0, [UR5+0x60], R5 ;  /* 0x00006005ff0075a7 */ /* 0x000ea80008001105 */
[----:B------:R-:W-:Y:S01]  /*24f0*/  PRMT R6, R2, 0x654, R7 ;  /* 0x0000065402067816 */ /* 0x000fe20000000007 */
[----:B-1----:R-:W-:Y:S01]  /*2500*/  @!P2 IMAD.MOV.U32 R4, RZ, RZ, 0x10 ;  /* 0x00000010ff04a424 */ /* 0x002fe200078e00ff */
[----:B--2---:R-:W-:Y:S06]  /*2510*/  @!P0 BRA `(.L_x_40) ;  /* 0x0000004c00148947 */ /* 0x004fec0003800000 */
.L_x_111:
[----:B------:R-:W-:Y:S01]  /*2520*/  ULEA UR4, UR6, UR37, 0x4 ;  /* 0x0000002506047291 */ /* 0x000fe2000f8e20ff */
[----:B------:R-:W-:Y:S01]  /*2530*/  SEL R3, R6, R3, !P2 ;  /* 0x0000000306037207 */ /* 0x000fe20005000000 */
[----:B------:R-:W-:Y:S01]  /*2540*/  UIADD3 UR5, UPT, UPT, UR5, 0x50, URZ ;  /* 0x0000005005057890 */ /* 0x000fe2000fffe0ff */
[----:B-1----:R-:W-:Y:S01]  /*2550*/  LEA R0, R11, UR37, 0x3 ;  /* 0x000000250b007c11 */ /* 0x002fe2000f8e18ff */
[----:B------:R-:W-:Y:S01]  /*2560*/  UIADD3 UR4, UPT, UPT, UR4, 0xe0, URZ ;  /* 0x000000e004047890 */ /* 0x000fe2000fffe0ff */
[----:B------:R-:W-:Y:S01]  /*2570*/  SHF.L.U32 R5, R10, 0x1f, RZ ;  /* 0x0000001f0a057819 */ /* 0x000fe200000006ff */
[----:B------:R1:W-:Y:S01]  /*2580*/  @!P2 SYNCS.ARRIVE.TRANS64.RED RZ, [R3+URZ], R4 ;  /* 0x0000000403ffa9a7 */ /* 0x0003e200080004ff */
[----:B------:R-:W-:Y:S01]  /*2590*/  UIADD3 UR6, UPT, UPT, UR6, 0x1, URZ ;  /* 0x0000000106067890 */ /* 0x000fe2000fffe0ff */
[----:B------:R-:W-:-:S03]  /*25a0*/  VIADD R8, R8, 0x1 ;  /* 0x0000000108087836 */ /* 0x000fc60000000000 */
[----:B------:R-:W-:Y:S02]  /*25b0*/  UISETP.NE.AND UP0, UPT, UR6, 0x2, UPT ;  /* 0x000000020600788c */ /* 0x000fe4000bf05270 */
[----:B------:R-:W-:Y:S06]  /*25c0*/  UGETNEXTWORKID.BROADCAST [UR4], [UR5] ;  /* 0x00000000040073ca */ /* 0x000fec0008000100 */
[----:B------:R-:W-:Y:S01]  /*25d0*/  USEL UR4, URZ, 0x1, UP0 ;  /* 0x00000001ff047887 */ /* 0x000fe20008000000 */
[----:B------:R-:W-:Y:S01]  /*25e0*/  ISETP.NE.AND P0, PT, R8, 0x2, PT ;  /* 0x000000020800780c */ /* 0x000fe20003f05270 */
[----:B------:R-:W-:Y:S01]  /*25f0*/  USEL UR6, UR6, URZ, UP0 ;  /* 0x000000ff06067287 */ /* 0x000fe20008000000 */
[----:B------:R-:W2:Y:S03]  /*2600*/  SYNCS.PHASECHK.TRANS64.TRYWAIT P1, [R0+URZ+0x50], R5 ;  /* 0x00005005000075a7 */ /* 0x000ea600080211ff */
[----:B------:R-:W-:Y:S01]  /*2610*/  LOP3.LUT R12, R12, UR4, RZ, 0x3c, !PT ;  /* 0x000000040c0c7c12 */ /* 0x000fe2000f8e3cff */
[----:B-12---:R-:W-:Y:S07]  /*2620*/  @!P1 BRA `(.L_x_41) ;  /* 0x0000004800e89947 */ /* 0x006fee0003800000 */
.L_x_112:
[C---:B------:R-:W-:Y:S01]  /*2630*/  LEA R4, R11.reuse, UR37, 0x4 ;  /* 0x000000250b047c11 */ /* 0x040fe2000f8e20ff */
[----:B-1----:R-:W-:Y:S01]  /*2640*/  VIADD R0, R0, 0x60 ;  /* 0x0000006000007836 */ /* 0x002fe20000000000 */
[----:B------:R-:W-:Y:S01]  /*2650*/  SEL R8, R8, RZ, P0 ;  /* 0x000000ff08087207 */ /* 0x000fe20000000000 */
[----:B------:R-:W-:-:S03]  /*2660*/  VIADD R11, R11, 0x1 ;  /* 0x000000010b0b7836 */ /* 0x000fc60000000000 */
[----:B------:R-:W1:Y:S01]  /*2670*/  LDS.128 R4, [R4+0xe0] ;  /* 0x0000e00004047984 */ /* 0x000e620000000c00 */
[----:B------:R-:W-:Y:S02]  /*2680*/  PRMT R0, RZ, 0x654, R0 ;  /* 0x00000654ff007816 */ /* 0x000fe40000000000 */
[C---:B------:R-:W-:Y:S01]  /*2690*/  ISETP.NE.AND P1, PT, R11.reuse, 0x2, PT ;  /* 0x000000020b00780c */ /* 0x040fe20003f25270 */
[----:B------:R-:W-:Y:S01]  /*26a0*/  @!PT LDS RZ, [RZ] ;  /* 0x00000000fffff984 */ /* 0x000fe20000000800 */
[----:B------:R-:W-:Y:S01]  /*26b0*/  @!PT LDS RZ, [RZ] ;  /* 0x00000000fffff984 */ /* 0x000fe20000000800 */
[----:B------:R-:W-:Y:S01]  /*26c0*/  @!PT LDS RZ, [RZ] ;  /* 0x00000000fffff984 */ /* 0x000fe20000000800 */
[----:B------:R-:W-:Y:S01]  /*26d0*/  @!PT LDS RZ, [RZ] ;  /* 0x00000000fffff984 */ /* 0x000fe20000000800 */
[----:B------:R2:W-:Y:S06]  /*26e0*/  MEMBAR.ALL.CTA ;  /* 0x0000000000007992 */ /* 0x0005ec0000008000 */
[----:B--2---:R-:W2:Y:S01]  /*26f0*/  FENCE.VIEW.ASYNC.S ;  /* 0x00000000000073c6 */ /* 0x004ea20000000000 */
[----:B------:R-:W-:Y:S01]  /*2700*/  SEL R11, R11, RZ, P1 ;  /* 0x000000ff0b0b7207 */ /* 0x000fe20000800000 */
[----:B--2---:R2:W-:Y:S01]  /*2710*/  SYNCS.ARRIVE.TRANS64.RED.A1T0 RZ, [R0+URZ], RZ ;  /* 0x000000ff00ff79a7 */ /* 0x0045e200081004ff */
[----:B-1----:R-:W-:-:S02]  /*2720*/  LOP3.LUT P3, RZ, R6, 0x1, RZ, 0xc0, !PT ;  /* 0x0000000106ff7812 */ /* 0x002fc4000786c0ff */
[----:B------:R-:W-:-:S04]  /*2730*/  SEL R5, RZ, 0x1, P1 ;  /* 0x00000001ff057807 */ /* 0x000fc80000800000 */
[----:B------:R-:W-:Y:S02]  /*2740*/  LOP3.LUT R10, R10, R5, RZ, 0x3c, !PT ;  /* 0x000000050a0a7212 */ /* 0x000fe400078e3cff */
[----:B--2---:R-:W-:-:S04]  /*2750*/  SEL R0, RZ, 0x1, P0 ;  /* 0x00000001ff007807 */ /* 0x004fc80000000000 */
[----:B------:R-:W-:Y:S01]  /*2760*/  LOP3.LUT R9, R9, R0, RZ, 0x3c, !PT ;  /* 0x0000000009097212 */ /* 0x000fe200078e3cff */
[----:B------:R-:W-:Y:S06]  /*2770*/  @P3 BRA `(.L_x_42) ;  /* 0xfffffffc002c3947 */ /* 0x000fec000383ffff */
[----:B------:R-:W-:Y:S01]  /*2780*/  ULEA UR5, UR6, UR37, 0x3 ;  /* 0x0000002506057291 */ /* 0x000fe2000f8e18ff */
[----:B------:R-:W-:-:S08]  /*2790*/  SHF.L.U32 R3, R12, 0x1f, RZ ;  /* 0x0000001f0c037819 */ /* 0x000fd000000006ff */
[----:B------:R-:W1:Y:S02]  /*27a0*/  SYNCS.PHASECHK.TRANS64 P0, [UR5+0x60], R3 ;  /* 0x00006003ff0075a7 */ /* 0x000e640008001005 */
[----:B-1----:R-:W-:Y:S05]  /*27b0*/  @P0 BRA `(.L_x_43) ;  /* 0x0000000000080947 */ /* 0x002fea0003800000 */
[----:B------:R-:W1:Y:S02]  /*27c0*/  SYNCS.PHASECHK.TRANS64.TRYWAIT P0, [UR5+0x60], R3 ;  /* 0x00006003ff0075a7 */ /* 0x000e640008001105 */
[----:B-1----:R-:W-:Y:S05]  /*27d0*/  @!P0 BRA `(.L_x_44) ;  /* 0x0000004800908947 */ /* 0x002fea0003800000 */
.L_x_43:
[----:B------:R-:W-:-:S04]  /*27e0*/  UIADD3 UR4, UPT, UPT, UR6, 0x1, URZ ;  /* 0x0000000106047890 */ /* 0x000fc8000fffe0ff */
[----:B------:R-:W-:-:S04]  /*27f0*/  UISETP.NE.AND UP0, UPT, UR4, 0x2, UPT ;  /* 0x000000020400788c */ /* 0x000fc8000bf05270 */
[----:B------:R-:W-:Y:S02]  /*2800*/  USEL UR7, URZ, 0x1, UP0 ;  /* 0x00000001ff077887 */ /* 0x000fe40008000000 */
[----:B------:R-:W-:-:S04]  /*2810*/  USEL UR4, UR4, URZ, UP0 ;  /* 0x000000ff04047287 */ /* 0x000fc80008000000 */
[----:B------:R-:W-:Y:S01]  /*2820*/  ULEA UR4, UR4, UR37, 0x3 ;  /* 0x0000002504047291 */ /* 0x000fe2000f8e18ff */
[----:B-1----:R-:W-:-:S04]  /*2830*/  LOP3.LUT R3, R12, UR7, RZ, 0x3c, !PT ;  /* 0x000000070c037c12 */ /* 0x002fc8000f8e3cff */
[----:B------:R-:W-:-:S04]  /*2840*/  SHF.L.U32 R0, R3, 0x1f, RZ ;  /* 0x0000001f03007819 */ /* 0x000fc800000006ff */
[----:B------:R-:W1:Y:S02]  /*2850*/  SYNCS.PHASECHK.TRANS64 P0, [UR4+0x60], R0 ;  /* 0x00006000ff0075a7 */ /* 0x000e640008001004 */
[----:B-1----:R-:W-:Y:S05]  /*2860*/  @P0 EXIT ;  /* 0x000000000000094d */ /* 0x002fea0003800000 */
[----:B------:R-:W-:Y:S02]  /*2870*/  SHF.L.U32 R3, R3, 0x1f, RZ ;  /* 0x0000001f03037819 */ /* 0x000fe400000006ff */
[----:B------:R-:W-:-:S07]  /*2880*/  MOV R0, UR4 ;  /* 0x0000000400007c02 */ /* 0x000fce0008000f00 */
.L_x_45:
[----:B-1----:R1:W2:Y:S02]  /*2890*/  SYNCS.PHASECHK.TRANS64.TRYWAIT P0, [R0+URZ+0x60], R3 ;  /* 0x00006003000075a7 */ /* 0x0022a400080011ff */
[----:B--2---:R-:W-:Y:S05]  /*28a0*/  @!P0 NANOSLEEP.SYNCS 0x989680 ;  /* 0x009896800000895d */ /* 0x004fea0003900000 */
[----:B------:R-:W2:Y:S02]  /*28b0*/  @!P0 SYNCS.PHASECHK.TRANS64 P0, [R0+URZ+0x60], R3 ;  /* 0x00006003000085a7 */ /* 0x000ea400080010ff */
[----:B--2---:R-:W-:Y:S05]  /*28c0*/  @P0 EXIT ;  /* 0x000000000000094d */ /* 0x004fea0003800000 */
[----:B------:R-:W-:Y:S05]  /*28d0*/  BRA `(.L_x_45) ;  /* 0xfffffffc00ec7947 */ /* 0x000fea000383ffff */
.L_x_38:
[----:B------:R-:W-:-:S09]  /*28e0*/  UISETP.NE.AND UP1, UPT, UR8, URZ, UPT ;  /* 0x000000ff0800728c */ /* 0x000fd2000bf25270 */
[----:B------:R-:W-:Y:S05]  /*28f0*/  BRA.U UP1, `(.L_x_46) ;  /* 0x0000000d01947547 */ /* 0x000fea000b800000 */
[----:B------:R-:W-:Y:S01]  /*2900*/  UMOV UR4, 0x40 ;  /* 0x0000004000047882 */ /* 0x000fe20000000000 */
[----:B------:R-:W-:Y:S01]  /*2910*/  NOP ;  /* 0x0000000000007918 */ /* 0x000fe20000000000 */
[----:B------:R-:W-:Y:S01]  /*2920*/  ULEA UR4, UR37, UR4, 0x18 ;  /* 0x0000000425047291 */ /* 0x000fe2000f8ec0ff */
[----:B------:R-:W-:Y:S02]  /*2930*/  UMOV UR5, 0x400 ;  /* 0x0000040000057882 */ /* 0x000fe40000000000 */
[----:B------:R-:W-:-:S06]  /*2940*/  ULEA UR37, UR37, UR5, 0x18 ;  /* 0x0000000525257291 */ /* 0x000fcc000f8ec0ff */
[----:B------:R-:W1:Y:S02]  /*2950*/  LDS.U8 R0, [UR4+0x1c] ;  /* 0x00001c04ff007984 */ /* 0x000e640008000000 */
[----:B-1----:R-:W-:-:S13]  /*2960*/  ISETP.NE.AND P0, PT, R0, RZ, PT ;  /* 0x000000ff0000720c */ /* 0x002fda0003f05270 */
[----:B------:R-:W-:Y:S05]  /*2970*/  @P0 BRA `(.L_x_47) ;  /* 0x0000000000580947 */ /* 0x000fea0003800000 */
[----:B------:R-:W-:-:S13]  /*2980*/  ELECT P0, URZ, PT ;  /* 0x0000000000ff782f */ /* 0x000fda0003800000 */
[----:B------:R-:W-:Y:S05]  /*2990*/  @!P0 BRA `(.L_x_48) ;  /* 0x0000000000608947 */ /* 0x000fea0003800000 */
[----:B------:R-:W-:Y:S01]  /*29a0*/  UMOV UR5, 0x10 ;  /* 0x0000001000057882 */ /* 0x000fe20000000000 */
[----:B------:R-:W-:Y:S01]  /*29b0*/  HFMA2 R0, -RZ, RZ, 0, 5.9604644775390625e-08 ;  /* 0x00000001ff007431 */ /* 0x000fe200000001ff */
[----:B------:R-:W-:-:S03]  /*29c0*/  MOV R2, 0xffff ;  /* 0x0000ffff00027802 */ /* 0x000fc60000000f00 */
[----:B------:R-:W-:Y:S04]  /*29d0*/  DEPBAR.LE SB1, 0x36 ;  /* 0x00009d800000791a */ /* 0x000fe80000000000 */
[----:B------:R-:W1:Y:S02]  /*29e0*/  UTCATOMSWS.FIND_AND_SET.ALIGN UP0, UR5, UR5 ;  /* 0x00000005000575e3 */ /* 0x000e640008000800 */
[----:B-1----:R-:W-:Y:S01]  /*29f0*/  MOV R3, UR5 ;  /* 0x0000000500037c02 */ /* 0x002fe20008000f00 */
[----:B------:R-:W-:Y:S06]  /*2a00*/  BRA.U UP0, `(.L_x_49) ;  /* 0x0000000100187547 */ /* 0x000fec000b800000 */
.L_x_50:
[----:B------:R-:W-:Y:S05]  /*2a10*/  NANOSLEEP 0x64 ;  /* 0x000000640000795d */ /* 0x000fea0003800000 */
[----:B------:R-:W-:-:S05]  /*2a20*/  UMOV UR5, 0x10 ;  /* 0x0000001000057882 */ /* 0x000fca0000000000 */
[----:B------:R-:W-:Y:S04]  /*2a30*/  DEPBAR.LE SB1, 0x36 ;  /* 0x00009d800000791a */ /* 0x000fe80000000000 */
[----:B------:R-:W1:Y:S02]  /*2a40*/  UTCATOMSWS.FIND_AND_SET.ALIGN UP0, UR5, UR5 ;  /* 0x00000005000575e3 */ /* 0x000e640008000800 */
[----:B-1----:R-:W-:Y:S01]  /*2a50*/  MOV R3, UR5 ;  /* 0x0000000500037c02 */ /* 0x002fe20008000f00 */
[----:B------:R-:W-:Y:S05]  /*2a60*/  BRA.U !UP0, `(.L_x_50) ;  /* 0xfffffffd08e87547 */ /* 0x000fea000b83ffff */
.L_x_49:
[-C--:B------:R-:W-:Y:S02]  /*2a70*/  SHF.L.U32 R2, R2, R3.reuse, RZ ;  /* 0x0000000302027219 */ /* 0x080fe400000006ff */
[----:B------:R-:W-:Y:S01]  /*2a80*/  SHF.L.U32 R0, R0, R3, RZ ;  /* 0x0000000300007219 */ /* 0x000fe200000006ff */
[----:B------:R-:W-:Y:S02]  /*2a90*/  IMAD.SHL.U32 R3, R3, 0x20, RZ ;  /* 0x0000002003037824 */ /* 0x000fe400078e00ff */
[----:B------:R1:W-:Y:S04]  /*2aa0*/  ATOMS.OR RZ, [UR4+0x14], R2 ;  /* 0x00001402ffff798c */ /* 0x0003e8000b000004 */
[----:B------:R1:W-:Y:S04]  /*2ab0*/  ATOMS.OR RZ, [UR4+0x18], R0 ;  /* 0x00001800ffff798c */ /* 0x0003e8000b000004 */
[----:B------:R1:W-:Y:S01]  /*2ac0*/  STS [UR37+0x100], R3 ;  /* 0x00010003ff007988 */ /* 0x0003e20008000825 */
[----:B------:R-:W-:Y:S05]  /*2ad0*/  BRA `(.L_x_48) ;  /* 0x0000000000107947 */ /* 0x000fea0003800000 */
.L_x_47:
[----:B------:R-:W-:Y:S02]  /*2ae0*/  MOV R0, 0xffffffff ;  /* 0xffffffff00007802 */ /* 0x000fe40000000f00 */
[----:B------:R-:W-:-:S03]  /*2af0*/  MOV R2, 0x2b20 ;  /* 0x00002b2000027802 */ /* 0x000fc60000000f00 */
[----:B------:R1:W-:Y:S04]  /*2b00*/  STS [UR37+0x100], R0 ;  /* 0x00010000ff007988 */ /* 0x0003e80008000825 */
[----:B-1-3-5:R-:W-:Y:S05]  /*2b10*/  CALL.REL.NOINC `($__internal_1_$__cuda_sm10x_tcgen05_guardrail_trap_phase_invalid_during_alloc) ;  /* 0x0000004c004c7944 */ /* 0x02afea0003c00000 */
.L_x_48:
[----:B------:R-:W-:Y:S05]  /*2b20*/  WARPSYNC.ALL ;  /* 0x0000000000007948 */ /* 0x000fea0003800000 */
[----:B------:R-:W2:Y:S01]  /*2b30*/  S2UR UR6, SR_CgaCtaId ;  /* 0x00000000000679c3 */ /* 0x000ea20000008800 */
[----:B------:R-:W-:Y:S01]  /*2b40*/  UMOV UR4, 0x400 ;  /* 0x0000040000047882 */ /* 0x000fe20000000000 */
[----:B------:R-:W-:-:S06]  /*2b50*/  NOP ;  /* 0x0000000000007918 */ /* 0x000fcc0000000000 */
[----:B------:R-:W-:Y:S06]  /*2b60*/  BAR.ARV 0x6, 0xa0 ;  /* 0x0182800000007b1d */ /* 0x000fec0000002000 */
[----:B------:R-:W4:Y:S01]  /*2b70*/  LDCU UR7, c[0x0][0x38c] ;  /* 0x00007180ff0777ac */ /* 0x000f220008000800 */
[----:B------:R-:W-:Y:S01]  /*2b80*/  IMAD.MOV.U32 R11, RZ, RZ, 0x1 ;  /* 0x00000001ff0b7424 */ /* 0x000fe200078e00ff */
[----:B------:R-:W-:Y:S01]  /*2b90*/  CS2R R8, SRZ ;  /* 0x0000000000087805 */ /* 0x000fe2000001ff00 */
[----:B------:R-:W-:Y:S01]  /*2ba0*/  IMAD.MOV.U32 R10, RZ, RZ, RZ ;  /* 0x000000ffff0a7224 */ /* 0x000fe200078e00ff */
[----:B------:R-:W-:Y:S01]  /*2bb0*/  UMOV UR18, URZ ;  /* 0x000000ff00127c82 */ /* 0x000fe20008000000 */
[----:B------:R-:W-:Y:S01]  /*2bc0*/  UMOV UR17, URZ ;  /* 0x000000ff00117c82 */ /* 0x000fe20008000000 */
[----:B------:R-:W-:Y:S01]  /*2bd0*/  UMOV UR22, 0x0 ;  /* 0x0000000000167882 */ /* 0x000fe20000000000 */
[----:B------:R-:W-:Y:S01]  /*2be0*/  UMOV UR23, 0x4200010 ;  /* 0x0420001000177882 */ /* 0x000fe20000000000 */
[----:B------:R-:W-:Y:S01]  /*2bf0*/  UMOV UR20, 0x0 ;  /* 0x0000000000147882 */ /* 0x000fe20000000000 */
[----:B------:R-:W-:Y:S01]  /*2c00*/  UMOV UR21, 0x4200010 ;  /* 0x0420001000157882 */ /* 0x000fe20000000000 */
[----:B--2---:R-:W-:Y:S01]  /*2c10*/  ULEA UR6, UR6, UR4, 0x18 ;  /* 0x0000000406067291 */ /* 0x004fe2000f8ec0ff */
[----:B------:R-:W2:Y:S03]  /*2c20*/  LDCU UR4, c[0x0][0x38c] ;  /* 0x00007180ff0477ac */ /* 0x000ea60008000800 */
[----:B------:R-:W-:-:S02]  /*2c30*/  UIADD3 UR11, UPT, UPT, UR6, 0x4400, URZ ;  /* 0x00004400060b7890 */ /* 0x000fc4000fffe0ff */
[----:B----4-:R-:W-:-:S03]  /*2c40*/  UIADD3 UR7, UPT, UPT, UR7, 0x3f, URZ ;  /* 0x0000003f07077890 */ /* 0x010fc6000fffe0ff */
[----:B-1----:R-:W1:Y:S01]  /*2c50*/  LDS R0, [UR6+0x100] ;  /* 0x00010006ff007984 */ /* 0x002e620008000800 */
[----:B------:R-:W-:Y:S02]  /*2c60*/  UIADD3 UR12, UPT, UPT, UR6, 0x6400, URZ ;  /* 0x00006400060c7890 */ /* 0x000fe4000fffe0ff */
[----:B------:R-:W-:Y:S02]  /*2c70*/  USHF.R.S32.HI UR5, URZ, 0x1f, UR7 ;  /* 0x0000001fff057899 */ /* 0x000fe40008011407 */
[----:B------:R-:W-:Y:S02]  /*2c80*/  USHF.R.U32.HI UR11, URZ, 0x4, UR11 ;  /* 0x00000004ff0b7899 */ /* 0x000fe4000801160b */
[----:B------:R-:W-:Y:S02]  /*2c90*/  ULEA.HI UR5, UR5, UR7, URZ, 0x6 ;  /* 0x0000000705057291 */ /* 0x000fe4000f8f30ff */
[----:B------:R-:W-:Y:S02]  /*2ca0*/  USHF.R.U32.HI UR12, URZ, 0x4, UR12 ;  /* 0x00000004ff0c7899 */ /* 0x000fe4000801160c */
[----:B------:R-:W-:-:S02]  /*2cb0*/  USHF.R.S32.HI UR5, URZ, 0x6, UR5 ;  /* 0x00000006ff057899 */ /* 0x000fc40008011405 */
[----:B------:R-:W-:Y:S02]  /*2cc0*/  ULOP3.LUT UR11, UR11, 0x3fff, URZ, 0xc0, !UPT ;  /* 0x00003fff0b0b7892 */ /* 0x000fe4000f8ec0ff */
[----:B------:R-:W-:Y:S02]  /*2cd0*/  UISETP.LT.AND UP0, UPT, UR5, 0x1, UPT ;  /* 0x000000010500788c */ /* 0x000fe4000bf01270 */
[----:B------:R-:W-:Y:S02]  /*2ce0*/  ULOP3.LUT UR12, UR12, 0x3fff, URZ, 0xc0, !UPT ;  /* 0x00003fff0c0c7892 */ /* 0x000fe4000f8ec0ff */
[----:B------:R-:W-:Y:S02]  /*2cf0*/  USEL UR10, UR5, 0x1, !UP0 ;  /* 0x00000001050a7887 */ /* 0x000fe4000c000000 */
[----:B------:R-:W-:Y:S02]  /*2d00*/  ULOP3.LUT UR11, UR11, 0x10000, URZ, 0xfc, !UPT ;  /* 0x000100000b0b7892 */ /* 0x000fe4000f8efcff */
[----:B------:R-:W-:-:S02]  /*2d10*/  ULOP3.LUT UR12, UR12, 0x10000, URZ, 0xfc, !UPT ;  /* 0x000100000c0c7892 */ /* 0x000fc4000f8efcff */
[----:B------:R-:W-:Y:S02]  /*2d20*/  UIADD3 UR10, UPT, UPT, -UR10, URZ, URZ ;  /* 0x000000ff0a0a7290 */ /* 0x000fe4000fffe1ff */
[----:B--2---:R-:W-:Y:S01]  /*2d30*/  UISETP.GE.AND UP3, UPT, UR4, 0x1, UPT ;  /* 0x000000010400788c */ /* 0x004fe2000bf66270 */
[----:B-1----:R-:W-:-:S15]  /*2d40*/  R2UR UR19, R0 ;  /* 0x00000000001372ca */ /* 0x002fde00000e0000 */
.L_x_57:
[----:B------:R-:W-:Y:S02]  /*2d50*/  LEA R0, R10, UR6, 0x3 ;  /* 0x000000060a007c11 */ /* 0x000fe4000f8e18ff */
[----:B------:R-:W-:Y:S02]  /*2d60*/  SHF.L.U32 R5, R9, 0x1f, RZ ;  /* 0x0000001f09057819 */ /* 0x000fe400000006ff */
[----:B------:R-:W-:Y:S01]  /*2d70*/  PLOP3.LUT P0, PT, PT, PT, UP3, 0x80, 0x8 ;  /* 0x000000000008781c */ /* 0x000fe20003f0f038 */
[----:B------:R-:W-:Y:S01]  /*2d80*/  VIADD R3, R0, 0x60 ;  /* 0x0000006000037836 */ /* 0x000fe20000000000 */
[----:B-1----:R-:W1:Y:S02]  /*2d90*/  SYNCS.PHASECHK.TRANS64.TRYWAIT P1, [R0+URZ+0x50], R5 ;  /* 0x00005005000075a7 */ /* 0x002e6400080211ff */
[----:B-1--4-:R-:W-:Y:S09]  /*2da0*/  @!P1 BRA `(.L_x_51) ;  /* 0x0000004400349947 */ /* 0x012ff20003800000 */
.L_x_114:
[----:B------:R-:W-:Y:S01]  /*2db0*/  LEA R4, R10, UR6, 0x4 ;  /* 0x000000060a047c11 */ /* 0x000fe2000f8e20ff */
[----:B------:R-:W-:Y:S01]  /*2dc0*/  @UP3 ULEA UR4, UR17, UR6, 0x3 ;  /* 0x0000000611043291 */ /* 0x000fe2000f8e18ff */
[----:B------:R-:W-:Y:S01]  /*2dd0*/  PLOP3.LUT P2, PT, PT, PT, PT, 0x80, 0x8 ;  /* 0x000000000008781c */ /* 0x000fe20003f4f070 */
[----:B------:R-:W-:Y:S01]  /*2de0*/  ULEA UR8, UR18, UR6, 0x3 ;  /* 0x0000000612087291 */ /* 0x000fe2000f8e18ff */
[----:B------:R-:W-:Y:S02]  /*2df0*/  PRMT R3, RZ, 0x654, R3 ;  /* 0x00000654ff037816 */ /* 0x000fe40000000003 */
[----:B-1----:R-:W1:Y:S01]  /*2e00*/  LDS.128 R4, [R4+0xe0] ;  /* 0x0000e00004047984 */ /* 0x002e620000000c00 */
[----:B------:R-:W-:Y:S02]  /*2e10*/  @P0 SHF.L.U32 R2, R8, 0x1f, RZ ;  /* 0x0000001f08020819 */ /* 0x000fe400000006ff */
[----:B------:R-:W-:Y:S01]  /*2e20*/  SHF.L.U32 R0, R11, 0x1f, RZ ;  /* 0x0000001f0b007819 */ /* 0x000fe200000006ff */
[----:B------:R-:W-:Y:S01]  /*2e30*/  @!PT LDS RZ, [RZ] ;  /* 0x00000000fffff984 */ /* 0x000fe20000000800 */
[----:B------:R-:W-:Y:S01]  /*2e40*/  @!PT LDS RZ, [RZ] ;  /* 0x00000000fffff984 */ /* 0x000fe20000000800 */
[----:B------:R-:W-:Y:S01]  /*2e50*/  @!PT LDS RZ, [RZ] ;  /* 0x00000000fffff984 */ /* 0x000fe20000000800 */
[----:B------:R-:W-:Y:S01]  /*2e60*/  @!PT LDS RZ, [RZ] ;  /* 0x00000000fffff984 */ /* 0x000fe20000000800 */
[----:B------:R2:W-:Y:S06]  /*2e70*/  MEMBAR.ALL.CTA ;  /* 0x0000000000007992 */ /* 0x0005ec0000008000 */
[----:B--2---:R-:W2:Y:S02]  /*2e80*/  FENCE.VIEW.ASYNC.S ;  /* 0x00000000000073c6 */ /* 0x004ea40000000000 */
[----:B--2---:R2:W-:Y:S01]  /*2e90*/  SYNCS.ARRIVE.TRANS64.RED.A1T0 RZ, [R3+URZ], RZ ;  /* 0x000000ff03ff79a7 */ /* 0x0045e200081004ff */
[----:B------:R2:W4:Y:S01]  /*2ea0*/  @P0 SYNCS.PHASECHK.TRANS64.TRYWAIT P2, [UR4], R2 ;  /* 0x00000002ff0005a7 */ /* 0x0005220008041104 */
[----:B------:R-:W-:Y:S01]  /*2eb0*/  ULEA.HI UR4, UR18, UR18, URZ, 0x1 ;  /* 0x0000001212047291 */ /* 0x000fe2000f8f08ff */
[----:B-1----:R-:W-:-:S03]  /*2ec0*/  LOP3.LUT P1, RZ, R6, 0x1, RZ, 0xc0, !PT ;  /* 0x0000000106ff7812 */ /* 0x002fc6000782c0ff */
[----:B------:R-:W-:Y:S02]  /*2ed0*/  USHF.L.U32 UR9, UR4, 0x6, URZ ;  /* 0x0000000604097899 */ /* 0x000fe400080006ff */
[----:B------:R-:W-:Y:S02]  /*2ee0*/  ULOP3.LUT UR4, UR4, 0xffe, URZ, 0xc0, !UPT ;  /* 0x00000ffe04047892 */ /* 0x000fe4000f8ec0ff */
[----:B------:R-:W-:Y:S02]  /*2ef0*/  ULOP3.LUT UR9, UR9, 0xffffff80, URZ, 0xc0, !UPT ;  /* 0xffffff8009097892 */ /* 0x000fe4000f8ec0ff */
[----:B------:R-:W-:Y:S02]  /*2f00*/  UIADD3 UR4, UPT, UPT, -UR4, UR18, URZ ;  /* 0x0000001204047290 */ /* 0x000fe4000fffe1ff */
[----:B------:R-:W-:Y:S01]  /*2f10*/  UIADD3 UR9, UPT, UPT, UR19, UR9, URZ ;  /* 0x0000000913097290 */ /* 0x000fe2000fffe0ff */
[----:B------:R-:W1:Y:S03]  /*2f20*/  SYNCS.PHASECHK.TRANS64.TRYWAIT P0, [UR8+0x90], R0 ;  /* 0x00009000ff0075a7 */ /* 0x000e660008001108 */
[----:B------:R-:W-:Y:S01]  /*2f30*/  ULEA UR9, UR4, UR9, 0x14 ;  /* 0x0000000904097291 */ /* 0x000fe2000f8ea0ff */
[----:B-12-4-:R-:W-:Y:S11]  /*2f40*/  @!P0 BRA `(.L_x_52) ;  /* 0x0000004000e08947 */ /* 0x016ff60003800000 */
.L_x_116:
[----:B------:R-:W-:Y:S01]  /*2f50*/  IADD3 R10, PT, PT, R10, 0x1, RZ ;  /* 0x000000010a0a7810 */ /* 0x000fe20007ffe0ff */
[----:B------:R-:W-:Y:S06]  /*2f60*/  BRA.U !UP3, `(.L_x_53) ;  /* 0x000000010b987547 */ /* 0x000fec000b800000 */
[----:B------:R-:W-:Y:S01]  /*2f70*/  UPLOP3.LUT UP4, UPT, UPT, UPT, UPT, 0x40, 0x4 ;  /* 0x000000000004789c */ /* 0x000fe20003f8e870 */
[----:B------:R-:W-:Y:S01]  /*2f80*/  UMOV UR16, UR10 ;  /* 0x0000000a00107c82 */ /* 0x000fe20008000000 */
[----:B------:R-:W-:Y:S01]  /*2f90*/  UMOV UR15, UR5 ;  /* 0x00000005000f7c82 */ /* 0x000fe20008000000 */
[----:B------:R-:W-:-:S08]  /*2fa0*/  UMOV UR14, UR17 ;  /* 0x00000011000e7c82 */ /* 0x000fd00008000000 */
.L_x_56:
[----:B------:R-:W-:Y:S02]  /*2fb0*/  UIADD3 UR16, UPT, UPT, UR16, 0x1, URZ ;  /* 0x0000000110107890 */ /* 0x000fe4000fffe0ff */
[----:B--2---:R-:W-:Y:S02]  /*2fc0*/  ULEA UR7, UR14, UR6, 0x3 ;  /* 0x000000060e077291 */ /* 0x004fe4000f8e18ff */
[----:B------:R-:W-:Y:S01]  /*2fd0*/  UISETP.NE.AND UP0, UPT, UR16, URZ, UPT ;  /* 0x000000ff1000728c */ /* 0x000fe2000bf05270 */
[----:B----4-:R-:W-:Y:S10]  /*2fe0*/  @P2 BRA `(.L_x_54) ;  /* 0x00000000000c2947 */ /* 0x010ff40003800000 */
[----:B-1----:R-:W-:Y:S04]  /*2ff0*/  SHF.L.U32 R3, R8, 0x1f, RZ ;  /* 0x0000001f08037819 */ /* 0x002fe800000006ff */
[----:B------:R-:W1:Y:S02]  /*3000*/  SYNCS.PHASECHK.TRANS64.TRYWAIT P0, [UR7], R3 ;  /* 0x00000003ff0075a7 */ /* 0x000e640008001107 */
[----:B-1----:R-:W-:Y:S05]  /*3010*/  @!P0 BRA `(.L_x_55) ;  /* 0x0000004000c48947 */ /* 0x002fea0003800000 */
.L_x_54:
[----:B------:R-:W-:Y:S01]  /*3020*/  UISETP.NE.AND UP1, UPT, UR15, 0x1, UPT ;  /* 0x000000010f00788c */ /* 0x000fe2000bf25270 */
[----:B------:R-:W-:Y:S01]  /*3030*/  PLOP3.LUT P2, PT, PT, PT, PT, 0x80, 0x8 ;  /* 0x000000000008781c */ /* 0x000fe20003f4f070 */
[----:B------:R-:W-:Y:S02]  /*3040*/  UIADD3 UR17, UPT, UPT, UR14, 0x1, URZ ;  /* 0x000000010e117890 */ /* 0x000fe4000fffe0ff */
[----:B------:R-:W-:Y:S02]  /*3050*/  ULEA UR24, UR14, UR12, 0x9 ;  /* 0x0000000c0e187291 */ /* 0x000fe4000f8e48ff */
[----:B------:R-:W-:Y:S01]  /*3060*/  UISETP.NE.AND UP2, UPT, UR17, 0x2, UPT ;  /* 0x000000021100788c */ /* 0x000fe2000bf45270 */
[----:B------:R-:W-:Y:S01]  /*3070*/  PLOP3.LUT P0, PT, PT, PT, UP1, 0x80, 0x8 ;  /* 0x000000000008781c */ /* 0x000fe20003f0f018 */
[----:B------:R-:W-:Y:S02]  /*3080*/  ULEA UR26, UR14, UR11, 0x8 ;  /* 0x0000000b0e1a7291 */ /* 0x000fe4000f8e40ff */
[----:B------:R-:W-:Y:S02]  /*3090*/  USEL UR13, URZ, 0x1, UP2 ;  /* 0x00000001ff0d7887 */ /* 0x000fe40009000000 */
[----:B------:R-:W-:Y:S02]  /*30a0*/  USEL UR17, UR17, URZ, UP2 ;  /* 0x000000ff11117287 */ /* 0x000fe40009000000 */
[----:B------:R-:W-:Y:S02]  /*30b0*/  UIADD3 UR30, UPT, UPT, UR24, 0x2, URZ ;  /* 0x00000002181e7890 */ /* 0x000fe4000fffe0ff */
[----:B------:R-:W-:Y:S01]  /*30c0*/  @UP1 ULEA UR4, UR17, UR6, 0x3 ;  /* 0x0000000611041291 */ /* 0x000fe2000f8e18ff */
[----:B------:R-:W-:Y:S01]  /*30d0*/  LOP3.LUT R8, R8, UR13, RZ, 0x3c, !PT ;  /* 0x0000000d08087c12 */ /* 0x000fe2000f8e3cff */
[----:B------:R-:W-:Y:S02]  /*30e0*/  UIADD3 UR28, UPT, UPT, UR26, 0x2, URZ ;  /* 0x000000021a1c7890 */ /* 0x000fe4000fffe0ff */
[----:B------:R-:W-:Y:S01]  /*30f0*/  UIADD3 UR7, UPT, UPT, UR7, 0x10, URZ ;  /* 0x0000001007077890 */ /* 0x000fe2000fffe0ff */
[----:B-1----:R-:W-:Y:S01]  /*3100*/  @P0 SHF.L.U32 R0, R8, 0x1f, RZ ;  /* 0x0000001f08000819 */ /* 0x002fe200000006ff */
[----:B------:R-:W-:Y:S01]  /*3110*/  UMOV UR25, 0x80004020 ;  /* 0x8000402000197882 */ /* 0x000fe20000000000 */
[----:B------:R-:W-:Y:S01]  /*3120*/  UMOV UR27, 0x80004020 ;  /* 0x80004020001b7882 */ /* 0x000fe20000000000 */
[----:B------:R-:W-:Y:S01]  /*3130*/  UMOV UR31, 0x80004020 ;  /* 0x80004020001f7882 */ /* 0x000fe20000000000 */
[----:B------:R2:W4:Y:S01]  /*3140*/  @P0 SYNCS.PHASECHK.TRANS64.TRYWAIT P2, [UR4], R0 ;  /* 0x00000000ff0005a7 */ /* 0x0005220008041104 */
[----:B------:R-:W-:Y:S01]  /*3150*/  UIADD3 UR15, UPT, UPT, UR15, -0x1, URZ ;  /* 0xffffffff0f0f7890 */ /* 0x000fe2000fffe0ff */
[----:B------:R2:W-:Y:S01]  /*3160*/  UTCQMMA gdesc[UR26], gdesc[UR24], tmem[UR9], tmem[UR22], idesc[UR23], UP4 ;  /* 0x00ff16181a0075ea */ /* 0x0005e2000a000309 */
[----:B------:R-:W-:Y:S01]  /*3170*/  UPLOP3.LUT UP4, UPT, UPT, UPT, UPT, 0x80, 0x8 ;  /* 0x000000000008789c */ /* 0x000fe20003f8f070 */
[----:B------:R-:W-:Y:S01]  /*3180*/  UMOV UR29, 0x80004020 ;  /* 0x80004020001d7882 */ /* 0x000fe20000000000 */
[----:B------:R-:W-:Y:S01]  /*3190*/  UMOV UR14, UR17 ;  /* 0x00000011000e7c82 */ /* 0x000fe20008000000 */
[----:B------:R2:W-:Y:S01]  /*31a0*/  UTCQMMA gdesc[UR28], gdesc[UR30], tmem[UR9], tmem[UR20], idesc[UR21], UPT ;  /* 0x00ff141e1c0075ea */ /* 0x0005e2000b800309 */
[----:B------:R2:W-:Y:S01]  /*31b0*/  UTCBAR [UR7], URZ ;  /* 0x000000ff070073e9 */ /* 0x0005e200080000ff */
[----:B------:R-:W-:Y:S06]  /*31c0*/  BRA.U UP0, `(.L_x_56) ;  /* 0xfffffffd00787547 */ /* 0x000fec000b83ffff */
.L_x_53:
[----:B------:R-:W-:Y:S01]  /*31d0*/  UIADD3 UR18, UPT, UPT, UR18, 0x1, URZ ;  /* 0x0000000112127890 */ /* 0x000fe2000fffe0ff */
[C---:B------:R-:W-:Y:S01]  /*31e0*/  ISETP.NE.AND P0, PT, R10.reuse, 0x2, PT ;  /* 0x000000020a00780c */ /* 0x040fe20003f05270 */
[----:B------:R-:W-:Y:S02]  /*31f0*/  UIADD3 UR8, UPT, UPT, UR8, 0x70, URZ ;  /* 0x0000007008087890 */ /* 0x000fe4000fffe0ff */
[----:B------:R-:W-:Y:S01]  /*3200*/  UISETP.NE.AND UP0, UPT, UR18, 0x4, UPT ;  /* 0x000000041200788c */ /* 0x000fe2000bf05270 */
[----:B-12---:R-:W-:Y:S02]  /*3210*/  SEL R0, RZ, 0x1, P0 ;  /* 0x00000001ff007807 */ /* 0x006fe40000000000 */
[----:B------:R-:W-:Y:S01]  /*3220*/  SEL R10, R10, RZ, P0 ;  /* 0x000000ff0a0a7207 */ /* 0x000fe20000000000 */
[----:B------:R-:W-:Y:S01]  /*3230*/  USEL UR4, URZ, 0x1, UP0 ;  /* 0x00000001ff047887 */ /* 0x000fe20008000000 */
[----:B------:R-:W-:Y:S01]  /*3240*/  LOP3.LUT R9, R9, R0, RZ, 0x3c, !PT ;  /* 0x0000000009097212 */ /* 0x000fe200078e3cff */
[----:B------:R-:W-:Y:S01]  /*3250*/  USEL UR18, UR18, URZ, UP0 ;  /* 0x000000ff12127287 */ /* 0x000fe20008000000 */
[----:B------:R1:W-:Y:S03]  /*3260*/  UTCBAR [UR8], URZ ;  /* 0x000000ff080073e9 */ /* 0x0003e600080000ff */
[----:B------:R-:W-:Y:S01]  /*3270*/  LOP3.LUT R11, R11, UR4, RZ, 0x3c, !PT ;  /* 0x000000040b0b7c12 */ /* 0x000fe2000f8e3cff */
[----:B------:R-:W-:Y:S07]  /*3280*/  @P1 BRA `(.L_x_57) ;  /* 0xfffffff800b01947 */ /* 0x000fee000383ffff */
[----:B------:R-:W2:Y:S01]  /*3290*/  S2UR UR4, SR_CgaCtaId ;  /* 0x00000000000479c3 */ /* 0x000ea20000008800 */
[----:B------:R-:W-:Y:S01]  /*32a0*/  ELECT P0, URZ, PT ;  /* 0x0000000000ff782f */ /* 0x000fe20003800000 */
[----:B------:R-:W-:Y:S01]  /*32b0*/  IMAD.MOV.U32 R0, RZ, RZ, 0x1 ;  /* 0x00000001ff007424 */ /* 0x000fe200078e00ff */
[----:B------:R-:W-:Y:S01]  /*32c0*/  UIADD3 UR6, UPT, UPT, UR6, 0x90, URZ ;  /* 0x0000009006067890 */ /* 0x000fe2000fffe0ff */
[----:B------:R-:W-:Y:S01]  /*32d0*/  SHF.L.U32 R3, R11, 0x1f, RZ ;  /* 0x0000001f0b037819 */ /* 0x000fe200000006ff */
[----:B------:R-:W-:-:S03]  /*32e0*/  UMOV UR5, 0x40 ;  /* 0x0000004000057882 */ /* 0x000fc60000000000 */
[----:B------:R-:W-:Y:S01]  /*32f0*/  UVIRTCOUNT.DEALLOC.SMPOOL 0x80 ;  /* 0x000000800000784c */ /* 0x000fe20000000000 */
[----:B--2---:R-:W-:Y:S02]  /*3300*/  ULEA UR4, UR4, UR5, 0x18 ;  /* 0x0000000504047291 */ /* 0x004fe4000f8ec0ff */
[----:B------:R-:W-:-:S07]  /*3310*/  ULEA UR5, UR18, UR6, 0x3 ;  /* 0x0000000612057291 */ /* 0x000fce000f8e18ff */
[----:B------:R2:W-:Y:S02]  /*3320*/  @P0 STS.U8 [UR4+0x1c], R0 ;  /* 0x00001c00ff000988 */ /* 0x0005e40008000004 */
[----:B------:R-:W3:Y:S02]  /*3330*/  SYNCS.PHASECHK.TRANS64.TRYWAIT P0, [UR5], R3 ;  /* 0x00000003ff0075a7 */ /* 0x000ee40008001105 */
[----:B--23--:R-:W-:Y:S05]  /*3340*/  @!P0 BRA `(.L_x_58) ;  /* 0x0000004000108947 */ /* 0x00cfea0003800000 */
.L_x_119:
[----:B------:R-:W-:-:S04]  /*3350*/  UIADD3 UR7, UPT, UPT, UR18, 0x1, URZ ;  /* 0x0000000112077890 */ /* 0x000fc8000fffe0ff */
[----:B------:R-:W-:-:S04]  /*3360*/  UISETP.NE.AND UP0, UPT, UR7, 0x4, UPT ;  /* 0x000000040700788c */ /* 0x000fc8000bf05270 */
[----:B-1----:R-:W-:Y:S02]  /*3370*/  USEL UR8, URZ, 0x1, UP0 ;  /* 0x00000001ff087887 */ /* 0x002fe40008000000 */
[----:B------:R-:W-:-:S04]  /*3380*/  USEL UR7, UR7, URZ, UP0 ;  /* 0x000000ff07077287 */ /* 0x000fc80008000000 */
[----:B------:R-:W-:Y:S01]  /*3390*/  ULEA UR5, UR7, UR6, 0x3 ;  /* 0x0000000607057291 */ /* 0x000fe2000f8e18ff */
[----:B------:R-:W-:-:S04]  /*33a0*/  LOP3.LUT R2, R11, UR8, RZ, 0x3c, !PT ;  /* 0x000000080b027c12 */ /* 0x000fc8000f8e3cff */
[----:B--2---:R-:W-:-:S04]  /*33b0*/  SHF.L.U32 R3, R2, 0x1f, RZ ;  /* 0x0000001f02037819 */ /* 0x004fc800000006ff */
[----:B------:R-:W1:Y:S02]  /*33c0*/  SYNCS.PHASECHK.TRANS64.TRYWAIT P0, [UR5], R3 ;  /* 0x00000003ff0075a7 */ /* 0x000e640008001105 */
[----:B-1----:R-:W-:Y:S05]  /*33d0*/  @!P0 BRA `(.L_x_59) ;  /* 0x0000004000048947 */ /* 0x002fea0003800000 */
.L_x_121:
[----:B------:R-:W-:-:S04]  /*33e0*/  UIADD3 UR7, UPT, UPT, UR7, 0x1, URZ ;  /* 0x0000000107077890 */ /* 0x000fc8000fffe0ff */
[----:B------:R-:W-:-:S04]  /*33f0*/  UISETP.NE.AND UP0, UPT, UR7, 0x4, UPT ;  /* 0x000000040700788c */ /* 0x000fc8000bf05270 */
[----:B------:R-:W-:Y:S02]  /*3400*/  USEL UR8, URZ, 0x1, UP0 ;  /* 0x00000001ff087887 */ /* 0x000fe40008000000 */
[----:B------:R-:W-:-:S04]  /*3410*/  USEL UR7, UR7, URZ, UP0 ;  /* 0x000000ff07077287 */ /* 0x000fc80008000000 */
[----:B------:R-:W-:Y:S01]  /*3420*/  ULEA UR5, UR7, UR6, 0x3 ;  /* 0x0000000607057291 */ /* 0x000fe2000f8e18ff */
[----:B------:R-:W-:-:S04]  /*3430*/  LOP3.LUT R2, R2, UR8, RZ, 0x3c, !PT ;  /* 0x0000000802027c12 */ /* 0x000fc8000f8e3cff */
[----:B-1----:R-:W-:-:S04]  /*3440*/  SHF.L.U32 R3, R2, 0x1f, RZ ;  /* 0x0000001f02037819 */ /* 0x002fc800000006ff */
[----:B------:R-:W1:Y:S02]  /*3450*/  SYNCS.PHASECHK.TRANS64.TRYWAIT P0, [UR5], R3 ;  /* 0x00000003ff0075a7 */ /* 0x000e640008001105 */
[----:B-1----:R-:W-:Y:S05]  /*3460*/  @!P0 BRA `(.L_x_60) ;  /* 0x0000003c00f88947 */ /* 0x002fea0003800000 */
.L_x_123:
[----:B------:R-:W-:-:S04]  /*3470*/  UIADD3 UR7, UPT, UPT, UR7, 0x1, URZ ;  /* 0x0000000107077890 */ /* 0x000fc8000fffe0ff */
[----:B------:R-:W-:-:S04]  /*3480*/  UISETP.NE.AND UP0, UPT, UR7, 0x4, UPT ;  /* 0x000000040700788c */ /* 0x000fc8000bf05270 */
[----:B------:R-:W-:Y:S02]  /*3490*/  USEL UR5, URZ, 0x1, UP0 ;  /* 0x00000001ff057887 */ /* 0x000fe40008000000 */
[----:B------:R-:W-:-:S04]  /*34a0*/  USEL UR7, UR7, URZ, UP0 ;  /* 0x000000ff07077287 */ /* 0x000fc80008000000 */
[----:B------:R-:W-:Y:S01]  /*34b0*/  ULEA UR7, UR7, UR6, 0x3 ;  /* 0x0000000607077291 */ /* 0x000fe2000f8e18ff */
[----:B-1----:R-:W-:-:S04]  /*34c0*/  LOP3.LUT R3, R2, UR5, RZ, 0x3c, !PT ;  /* 0x0000000502037c12 */ /* 0x002fc8000f8e3cff */
[----:B------:R-:W-:-:S04]  /*34d0*/  SHF.L.U32 R3, R3, 0x1f, RZ ;  /* 0x0000001f03037819 */ /* 0x000fc800000006ff */
[----:B------:R-:W1:Y:S02]  /*34e0*/  SYNCS.PHASECHK.TRANS64.TRYWAIT P0, [UR7], R3 ;  /* 0x00000003ff0075a7 */ /* 0x000e640008001107 */
[----:B-1----:R-:W-:Y:S05]  /*34f0*/  @!P0 BRA `(.L_x_61) ;  /* 0x0000003c00ec8947 */ /* 0x002fea0003800000 */
.L_x_125:
[----:B------:R-:W-:Y:S01]  /*3500*/  NOP ;  /* 0x0000000000007918 */ /* 0x000fe20000000000 */
[----:B-1----:R-:W1:Y:S01]  /*3510*/  LDS R0, [UR4+0x14] ;  /* 0x00001404ff007984 */ /* 0x002e620008000800 */
[----:B------:R-:W-:Y:S01]  /*3520*/  ULOP3.LUT UR6, UR19, 0xffff, URZ, 0xc0, !UPT ;  /* 0x0000ffff13067892 */ /* 0x000fe2000f8ec0ff */
[----:B------:R-:W-:Y:S01]  /*3530*/  UMOV UR8, 0xffff ;  /* 0x0000ffff00087882 */ /* 0x000fe20000000000 */
[----:B------:R-:W-:Y:S02]  /*3540*/  UMOV UR5, 0x1 ;  /* 0x0000000100057882 */ /* 0x000fe40000000000 */
[----:B------:R-:W-:-:S04]  /*3550*/  USHF.R.U32.HI UR6, URZ, 0x5, UR6 ;  /* 0x00000005ff067899 */ /* 0x000fc80008011606 */
[----:B------:R-:W-:Y:S02]  /*3560*/  USHF.L.U32 UR8, UR8, UR6, URZ ;  /* 0x0000000608087299 */ /* 0x000fe400080006ff */
[----:B------:R-:W-:-:S04]  /*3570*/  USHF.L.U32 UR5, UR5, UR6, URZ ;  /* 0x0000000605057299 */ /* 0x000fc800080006ff */
[----:B-1----:R-:W-:-:S04]  /*3580*/  LOP3.LUT R0, R0, UR8, RZ, 0xc0, !PT ;  /* 0x0000000800007c12 */ /* 0x002fc8000f8ec0ff */
[----:B------:R-:W-:-:S13]  /*3590*/  ISETP.NE.AND P0, PT, R0, UR8, PT ;  /* 0x0000000800007c0c */ /* 0x000fda000bf05270 */
[----:B------:R-:W-:Y:S05]  /*35a0*/  @P0 BRA `(.L_x_62) ;  /* 0x0000000000580947 */ /* 0x000fea0003800000 */
[----:B------:R-:W1:Y:S02]  /*35b0*/  LDS R0, [UR4+0x18] ;  /* 0x00001804ff007984 */ /* 0x000e640008000800 */
[----:B-1----:R-:W-:-:S04]  /*35c0*/  LOP3.LUT R0, R0, UR5, RZ, 0xc0, !PT ;  /* 0x0000000500007c12 */ /* 0x002fc8000f8ec0ff */
[----:B------:R-:W-:-:S13]  /*35d0*/  ISETP.NE.AND P0, PT, R0, UR5, PT ;  /* 0x0000000500007c0c */ /* 0x000fda000bf05270 */
[----:B------:R-:W-:Y:S05]  /*35e0*/  @P0 BRA `(.L_x_63) ;  /* 0x00000000003c0947 */ /* 0x000fea0003800000 */
[----:B------:R-:W1:Y:S01]  /*35f0*/  S2R R2, SR_LANEID ;  /* 0x0000000000027919 */ /* 0x000e620000000000 */
[----:B------:R-:W-:Y:S01]  /*3600*/  ULOP3.LUT UR8, URZ, UR8, URZ, 0x33, !UPT ;  /* 0x00000008ff087292 */ /* 0x000fe2000f8e33ff */
[----:B------:R-:W-:Y:S01]  /*3610*/  LOP3.LUT R4, RZ, UR5, RZ, 0x33, !PT ;  /* 0x00000005ff047c12 */ /* 0x000fe2000f8e33ff */
[----:B------:R-:W-:Y:S02]  /*3620*/  VOTEU.ANY UR7, UPT, PT ;  /* 0x0000000000077886 */ /* 0x000fe400038e0100 */
[----:B------:R-:W-:Y:S01]  /*3630*/  UFLO.U32 UR7, UR7 ;  /* 0x00000007000772bd */ /* 0x000fe200080e0000 */
[----:B------:R-:W2:Y:S01]  /*3640*/  REDUX UR5, R4 ;  /* 0x00000000040573c4 */ /* 0x000ea20000000000 */
[----:B------:R-:W-:-:S06]  /*3650*/  IMAD.U32 R0, RZ, RZ, UR8 ;  /* 0x00000008ff007e24 */ /* 0x000fcc000f8e00ff */
[----:B------:R3:W-:Y:S01]  /*3660*/  UTCATOMSWS.AND URZ, UR8 ;  /* 0x0000000800ff79e3 */ /* 0x0007e20008000000 */
[----:B------:R-:W4:Y:S01]  /*3670*/  REDUX UR6, R0 ;  /* 0x00000000000673c4 */ /* 0x000f220000000000 */
[----:B-1----:R-:W-:Y:S01]  /*3680*/  ISETP.EQ.U32.AND P0, PT, R2, UR7, PT ;  /* 0x0000000702007c0c */ /* 0x002fe2000bf02070 */
[----:B--2---:R-:W-:Y:S01]  /*3690*/  IMAD.U32 R2, RZ, RZ, UR5 ;  /* 0x00000005ff027e24 */ /* 0x004fe2000f8e00ff */
[----:B----4-:R-:W-:-:S11]  /*36a0*/  MOV R3, UR6 ;  /* 0x0000000600037c02 */ /* 0x010fd60008000f00 */
[----:B------:R3:W-:Y:S04]  /*36b0*/  @P0 ATOMS.AND RZ, [UR4+0x14], R3 ;  /* 0x00001403ffff098c */ /* 0x0007e8000a800004 */
[----:B------:R3:W-:Y:S01]  /*36c0*/  @P0 ATOMS.AND RZ, [UR4+0x18], R2 ;  /* 0x00001802ffff098c */ /* 0x0007e2000a800004 */
[----:B------:R-:W-:Y:S05]  /*36d0*/  BRA `(.L_x_64) ;  /* 0x0000000000147947 */ /* 0x000fea0003800000 */
.L_x_63:
[----:B------:R-:W-:Y:S02]  /*36e0*/  MOV R2, 0x3700 ;  /* 0x0000370000027802 */ /* 0x000fe40000000f00 */
[----:B----45:R-:W-:Y:S05]  /*36f0*/  CALL.REL.NOINC `($__internal_0_$__cuda_sm10x_tcgen05_guardrail_trap_col_being_dealloced_not_returned_by_alloc) ;  /* 0x0000004000487944 */ /* 0x030fea0003c00000 */
[----:B------:R-:W-:Y:S05]  /*3700*/  BRA `(.L_x_64) ;  /* 0x0000000000087947 */ /* 0x000fea0003800000 */
.L_x_62:
[----:B------:R-:W-:Y:S02]  /*3710*/  MOV R2, 0x3730 ;  /* 0x0000373000027802 */ /* 0x000fe40000000f00 */
[----:B----45:R-:W-:Y:S05]  /*3720*/  CALL.REL.NOINC `($__internal_2_$__cuda_sm10x_tcgen05_guardrail_trap_unallocated_columns_being_dealloced) ;  /* 0x0000004000547944 */ /* 0x030fea0003c00000 */
.L_x_64:
[----:B------:R-:W-:Y:S01]  /*3730*/  NOP ;  /* 0x0000000000007918 */ /* 0x000fe20000000000 */
[----:B---3--:R-:W-:Y:S05]  /*3740*/  EXIT ;  /* 0x000000000000794d */ /* 0x008fea0003800000 */
.L_x_46:
[----:B------:R-:W-:-:S09]  /*3750*/  UISETP.NE.OR UP2, UPT, UR8, 0x3, !UP2 ;  /* 0x000000030800788c */ /* 0x000fd2000d745670 */
[----:B------:R-:W-:Y:S05]  /*3760*/  BRA.U UP2, `(.L_x_65) ;  /* 0x0000000d02407547 */ /* 0x000fea000b800000 */
[----:B------:R-:W1:Y:S01]  /*3770*/  LDC R0, c[0x0][0xb30] ;  /* 0x0002cc00ff007b82 */ /* 0x000e620000000800 */
[----:B------:R-:W2:Y:S01]  /*3780*/  LDCU.64 UR8, c[0x0][0x888] ;  /* 0x00011100ff0877ac */ /* 0x000ea20008000a00 */
[----:B------:R-:W-:Y:S02]  /*3790*/  HFMA2 R29, -RZ, RZ, 0, 0 ;  /* 0x00000000ff1d7431 */ /* 0x000fe400000001ff */
[----:B------:R-:W-:Y:S01]  /*37a0*/  IMAD.MOV.U32 R31, RZ, RZ, 0x1 ;  /* 0x00000001ff1f7424 */ /* 0x000fe200078e00ff */
[----:B------:R-:W-:Y:S01]  /*37b0*/  MOV R23, 0x1000 ;  /* 0x0000100000177802 */ /* 0x000fe20000000f00 */
[----:B------:R-:W4:Y:S01]  /*37c0*/  LDCU.64 UR4, c[0x0][0x890] ;  /* 0x00011200ff0477ac */ /* 0x000f220008000a00 */
[----:B------:R-:W-:Y:S01]  /*37d0*/  IMAD.MOV.U32 R30, RZ, RZ, RZ ;  /* 0x000000ffff1e7224 */ /* 0x000fe200078e00ff */
[----:B------:R-:W3:Y:S01]  /*37e0*/  LDC R19, c[0x0][0x370] ;  /* 0x0000dc00ff137b82 */ /* 0x000ee20000000800 */
[----:B------:R-:W-:Y:S01]  /*37f0*/  UMOV UR7, 0x400 ;  /* 0x0000040000077882 */ /* 0x000fe20000000000 */
[----:B------:R-:W-:-:S02]  /*3800*/  UPLOP3.LUT UP1, UPT, UPT, UPT, UPT, 0x40, 0x4 ;  /* 0x000000000004789c */ /* 0x000fc40003f2e870 */
[----:B------:R-:W-:-:S04]  /*3810*/  ULEA UR7, UR37, UR7, 0x18 ;  /* 0x0000000725077291 */ /* 0x000fc8000f8ec0ff */
[----:B------:R-:W3:Y:S01]  /*3820*/  LDC R2, c[0x0][0xb0c] ;  /* 0x0002c300ff027b82 */ /* 0x000ee20000000800 */
[----:B------:R-:W-:Y:S02]  /*3830*/  UIADD3 UR13, UPT, UPT, UR7, 0x28, URZ ;  /* 0x00000028070d7890 */ /* 0x000fe4000fffe0ff */
[----:B--2---:R-:W-:Y:S02]  /*3840*/  UISETP.NE.U32.AND UP2, UPT, UR8, URZ, UPT ;  /* 0x000000ff0800728c */ /* 0x004fe4000bf45070 */
[----:B------:R-:W-:Y:S02]  /*3850*/  UIADD3 UR17, UPT, UPT, UR7, 0x20, URZ ;  /* 0x0000002007117890 */ /* 0x000fe4000fffe0ff */
[----:B----4-:R-:W-:Y:S01]  /*3860*/  UISETP.NE.U32.AND UP3, UPT, UR4, URZ, UPT ;  /* 0x000000ff0400728c */ /* 0x010fe2000bf65070 */
[----:B------:R-:W2:Y:S01]  /*3870*/  LDC R18, c[0x0][0xb20] ;  /* 0x0002c800ff127b82 */ /* 0x000ea20000000800 */
[----:B-1----:R-:W-:Y:S01]  /*3880*/  ISETP.NE.AND P1, PT, R0, 0x1, PT ;  /* 0x000000010000780c */ /* 0x002fe20003f25270 */
[----:B------:R-:W-:-:S02]  /*3890*/  UISETP.NE.AND.EX UP2, UPT, UR9, URZ, UPT, UP2 ;  /* 0x000000ff0900728c */ /* 0x000fc4000bf45320 */
[----:B------:R-:W-:Y:S02]  /*38a0*/  UPRMT UR13, UR37, 0x654, UR13 ;  /* 0x00000654250d7896 */ /* 0x000fe4000800000d */
[----:B------:R-:W-:Y:S02]  /*38b0*/  UISETP.NE.AND.EX UP3, UPT, UR5, URZ, UPT, UP3 ;  /* 0x000000ff0500728c */ /* 0x000fe4000bf65330 */
[----:B------:R-:W1:Y:S08]  /*38c0*/  LDC.64 R32, c[0x0][0x348] ;  /* 0x0000d200ff207b82 */ /* 0x000e700000000a00 */
[----:B------:R-:W4:Y:S08]  /*38d0*/  LDC.64 R16, c[0x0][0xb10] ;  /* 0x0002c400ff107b82 */ /* 0x000f300000000a00 */
[----:B------:R-:W1:Y:S08]  /*38e0*/  LDC.64 R6, c[0x0][0xb18] ;  /* 0x0002c600ff067b82 */ /* 0x000e700000000a00 */
[----:B------:R-:W1:Y:S08]  /*38f0*/  LDC.64 R4, c[0x0][0xb28] ;  /* 0x0002ca00ff047b82 */ /* 0x000e700000000a00 */
[----:B--23--:R-:W1:Y:S02]  /*3900*/  LDC R22, c[0x0][0x374] ;  /* 0x0000dd00ff167b82 */ /* 0x00ce640000000800 */
.L_x_74:
[C---:B------:R-:W-:Y:S02]  /*3910*/  LEA R0, R30.reuse, UR7, 0x3 ;  /* 0x000000071e007c11 */ /* 0x040fe4000f8e18ff */
[----:B------:R-:W-:Y:S02]  /*3920*/  SHF.L.U32 R3, R29, 0x1f, RZ ;  /* 0x0000001f1d037819 */ /* 0x000fe400000006ff */
[----:B------:R-:W-:Y:S02]  /*3930*/  LEA R24, R30, UR7, 0x4 ;  /* 0x000000071e187c11 */ /* 0x000fe4000f8e20ff */
[----:B--2---:R-:W2:Y:S02]  /*3940*/  SYNCS.PHASECHK.TRANS64.TRYWAIT P0, [R0+URZ+0x50], R3 ;  /* 0x00005003000075a7 */ /* 0x004ea400080011ff */
[----:B--2---:R-:W-:Y:S05]  /*3950*/  @!P0 BRA `(.L_x_66) ;  /* 0x0000003800ec8947 */ /* 0x004fea0003800000 */
.L_x_126:
[----:B------:R-:W-:Y:S01]  /*3960*/  ISETP.GE.AND P0, PT, R40, 0x1, PT ;  /* 0x000000012800780c */ /* 0x000fe20003f06270 */
[----:B------:R-:W3:Y:S01]  /*3970*/  LDS.128 R24, [R24+0xe0] ;  /* 0x0000e00018187984 */ /* 0x000ee20000000c00 */
[----:B--2---:R-:W-:Y:S01]  /*3980*/  VIADD R0, R0, 0x60 ;  /* 0x0000006000007836 */ /* 0x004fe20000000000 */
[----:B------:R-:W-:Y:S01]  /*3990*/  @!PT LDS RZ, [RZ] ;  /* 0x00000000fffff984 */ /* 0x000fe20000000800 */
[----:B------:R-:W-:Y:S01]  /*39a0*/  @!PT LDS RZ, [RZ] ;  /* 0x00000000fffff984 */ /* 0x000fe20000000800 */
[----:B------:R-:W-:Y:S01]  /*39b0*/  @!PT LDS RZ, [RZ] ;  /* 0x00000000fffff984 */ /* 0x000fe20000000800 */
[----:B------:R-:W-:Y:S01]  /*39c0*/  @!PT LDS RZ, [RZ] ;  /* 0x00000000fffff984 */ /* 0x000fe20000000800 */
[----:B------:R2:W-:Y:S06]  /*39d0*/  MEMBAR.ALL.CTA ;  /* 0x0000000000007992 */ /* 0x0005ec0000008000 */
[----:B--2---:R-:W2:Y:S01]  /*39e0*/  FENCE.VIEW.ASYNC.S ;  /* 0x00000000000073c6 */ /* 0x004ea20000000000 */
[----:B------:R-:W-:Y:S04]  /*39f0*/  PRMT R0, RZ, 0x654, R0 ;  /* 0x00000654ff007816 */ /* 0x000fe80000000000 */
[----:B--2---:R2:W-:Y:S01]  /*3a00*/  SYNCS.ARRIVE.TRANS64.RED.A1T0 RZ, [R0+URZ], RZ ;  /* 0x000000ff00ff79a7 */ /* 0x0045e200081004ff */
[----:B---3--:R-:W-:Y:S11]  /*3a10*/  LOP3.LUT P3, RZ, R26, 0x1, RZ, 0xc0, !PT ;  /* 0x000000011aff7812 */ /* 0x008ff6000786c0ff */
[----:B------:R-:W-:Y:S02]  /*3a20*/  @!UPT UIADD3 URZ, UPT, UPT, URZ, URZ, URZ ;  /* 0x000000fffffff290 */ /* 0x000fe4000fffe0ff */
[----:B------:R-:W-:Y:S02]  /*3a30*/  @P3 MOV R13, R24 ;  /* 0x00000018000d3202 */ /* 0x000fe40000000f00 */
[----:B------:R-:W-:Y:S01]  /*3a40*/  @P3 LOP3.LUT R8, R25, 0xffff, RZ, 0xc0, !PT ;  /* 0x0000ffff19083812 */ /* 0x000fe200078ec0ff */
[----:B--2---:R-:W-:Y:S06]  /*3a50*/  @!P0 BRA `(.L_x_67) ;  /* 0x0000000000a48947 */ /* 0x004fec0003800000 */
[----:B-1----:R-:W-:Y:S01]  /*3a60*/  IMAD.HI.U32 R35, R22, R7, RZ ;  /* 0x0000000716237227 */ /* 0x002fe200078e00ff */
[----:B------:R-:W-:Y:S02]  /*3a70*/  ISETP.NE.AND P0, PT, R6, 0x1, PT ;  /* 0x000000010600780c */ /* 0x000fe40003f05270 */
[----:B------:R-:W-:Y:S01]  /*3a80*/  ISETP.NE.AND P2, PT, R40, 0x1, PT ;  /* 0x000000012800780c */ /* 0x000fe20003f45270 */
[----:B----4-:R-:W-:Y:S01]  /*3a90*/  IMAD.HI.U32 R34, R19, R16, RZ ;  /* 0x0000001013227227 */ /* 0x010fe200078e00ff */
[----:B------:R-:W-:Y:S02]  /*3aa0*/  SHF.R.U32.HI R35, RZ, R18, R35 ;  /* 0x00000012ff237219 */ /* 0x000fe40000011623 */
[----:B------:R-:W-:Y:S01]  /*3ab0*/  ISETP.NE.AND P4, PT, R2, 0x1, PT ;  /* 0x000000010200780c */ /* 0x000fe20003f85270 */
[----:B------:R-:W-:Y:S01]  /*3ac0*/  IMAD.HI.U32 R36, R13, R16, RZ ;  /* 0x000000100d247227 */ /* 0x000fe200078e00ff */
[----:B------:R-:W-:Y:S02]  /*3ad0*/  SHF.R.U32.HI R34, RZ, R17, R34 ;  /* 0x00000011ff227219 */ /* 0x000fe40000011622 */
[----:B------:R-:W-:Y:S01]  /*3ae0*/  SEL R3, R22, R35, !P0 ;  /* 0x0000002316037207 */ /* 0x000fe20004000000 */
[C---:B------:R-:W-:Y:S01]  /*3af0*/  IMAD.HI.U32 R35, R8.reuse, R7, RZ ;  /* 0x0000000708237227 */ /* 0x040fe200078e00ff */
[----:B------:R-:W-:Y:S02]  /*3b00*/  SEL R11, R19, R34, !P4 ;  /* 0x00000022130b7207 */ /* 0x000fe40006000000 */
[----:B------:R-:W-:Y:S01]  /*3b10*/  SHF.R.U32.HI R36, RZ, R17, R36 ;  /* 0x00000011ff247219 */ /* 0x000fe20000011624 */
[----:B------:R-:W-:Y:S01]  /*3b20*/  IMAD.HI.U32 R38, R3, R4, RZ ;  /* 0x0000000403267227 */ /* 0x000fe200078e00ff */
[----:B------:R-:W-:Y:S03]  /*3b30*/  SHF.R.U32.HI R35, RZ, R18, R35 ;  /* 0x00000012ff237219 */ /* 0x000fe60000011623 */
[----:B------:R-:W-:Y:S01]  /*3b40*/  IMAD.HI.U32 R34, R11, R4, RZ ;  /* 0x000000040b227227 */ /* 0x000fe200078e00ff */
[----:B------:R-:W-:Y:S02]  /*3b50*/  @P2 SHF.R.U32.HI R3, RZ, R5, R38 ;  /* 0x00000005ff032219 */ /* 0x000fe40000011626 */
[----:B------:R-:W-:Y:S02]  /*3b60*/  SEL R9, R8, R35, !P0 ;  /* 0x0000002308097207 */ /* 0x000fe40004000000 */
[----:B------:R-:W-:Y:S01]  /*3b70*/  @P2 SHF.R.U32.HI R11, RZ, R5, R34 ;  /* 0x00000005ff0b2219 */ /* 0x000fe20000011622 */
[C---:B------:R-:W-:Y:S01]  /*3b80*/  IMAD R10, R40.reuse, R3, RZ ;  /* 0x00000003280a7224 */ /* 0x040fe200078e02ff */
[----:B------:R-:W-:Y:S01]  /*3b90*/  SEL R3, R13, R36, !P4 ;  /* 0x000000240d037207 */ /* 0x000fe20006000000 */
[C---:B------:R-:W-:Y:S03]  /*3ba0*/  IMAD.HI.U32 R14, R9.reuse, R4, RZ ;  /* 0x00000004090e7227 */ /* 0x040fe600078e00ff */
[----:B------:R-:W-:Y:S01]  /*3bb0*/  ISETP.GE.AND P0, PT, R9, R10, PT ;  /* 0x0000000a0900720c */ /* 0x000fe20003f06270 */
[C---:B------:R-:W-:Y:S01]  /*3bc0*/  IMAD R12, R40.reuse, R11, RZ ;  /* 0x0000000b280c7224 */ /* 0x040fe200078e02ff */
[-C--:B------:R-:W-:Y:S04]  /*3bd0*/  SHF.R.U32.HI R14, RZ, R5.reuse, R14 ;  /* 0x00000005ff0e7219 */ /* 0x080fe8000001160e */
[----:B------:R-:W-:Y:S02]  /*3be0*/  ISETP.GE.OR P0, PT, R3, R12, P0 ;  /* 0x0000000c0300720c */ /* 0x000fe40000706670 */
[----:B------:R-:W-:Y:S05]  /*3bf0*/  SEL R15, R9, R14, !P2 ;  /* 0x0000000e090f7207 */ /* 0x000fea0005000000 */
[----:B------:R-:W-:Y:S04]  /*3c00*/  IMAD.MOV R14, RZ, RZ, -R15 ;  /* 0x000000ffff0e7224 */ /* 0x000fe800078e0a0f */
[----:B------:R-:W-:Y:S02]  /*3c10*/  IMAD R14, R40, R14, R9 ;  /* 0x0000000e280e7224 */ /* 0x000fe400078e0209 */
[C---:B------:R-:W-:Y:S05]  /*3c20*/  @!P0 IMAD.HI.U32 R10, R3.reuse, R4, RZ ;  /* 0x00000004030a8227 */ /* 0x040fea00078e00ff */
[----:B------:R-:W-:Y:S04]  /*3c30*/  @!P0 SHF.R.U32.HI R10, RZ, R5, R10 ;  /* 0x00000005ff0a8219 */ /* 0x000fe8000001160a */
[----:B------:R-:W-:Y:S01]  /*3c40*/  @!P0 SEL R0, R3, R10, !P2 ;  /* 0x0000000a03008207 */ /* 0x000fe20005000000 */
[----:B------:R-:W-:Y:S03]  /*3c50*/  IMAD.MOV R10, RZ, RZ, -R3 ;  /* 0x000000ffff0a7224 */ /* 0x000fe600078e0a03 */
[----:B------:R-:W-:Y:S01]  /*3c60*/  @!P0 IADD3 R15, PT, PT, R15, -R0, RZ ;  /* 0x800000000f0f8210 */ /* 0x000fe20007ffe0ff */
[----:B------:R-:W-:Y:S01]  /*3c70*/  @!P0 IMAD R0, R11, R14, R0 ;  /* 0x0000000e0b008224 */ /* 0x000fe200078e0200 */
[----:B------:R-:W-:Y:S01]  /*3c80*/  IADD3 R11, PT, PT, -R9, RZ, RZ ;  /* 0x000000ff090b7210 */ /* 0x000fe20007ffe1ff */
[----:B------:R-:W-:Y:S02]  /*3c90*/  IMAD R13, R2, R10, R13 ;  /* 0x0000000a020d7224 */ /* 0x000fe400078e020d */
[----:B------:R-:W-:Y:S02]  /*3ca0*/  @!P0 IMAD R9, R15, R40, R3 ;  /* 0x000000280f098224 */ /* 0x000fe400078e0203 */
[----:B------:R-:W-:Y:S02]  /*3cb0*/  @!P0 IMAD.MOV.U32 R3, RZ, RZ, R0 ;  /* 0x000000ffff038224 */ /* 0x000fe400078e0000 */
[----:B------:R-:W-:Y:S02]  /*3cc0*/  IMAD R8, R6, R11, R8 ;  /* 0x0000000b06087224 */ /* 0x000fe400078e0208 */
[----:B------:R-:W-:Y:S02]  /*3cd0*/  IMAD R13, R3, R2, R13 ;  /* 0x00000002030d7224 */ /* 0x000fe400078e020d */
[----:B------:R-:W-:Y:S02]  /*3ce0*/  IMAD R8, R9, R6, R8 ;  /* 0x0000000609087224 */ /* 0x000fe400078e0208 */
.L_x_67:
[----:B------:R-:W-:Y:S05]  /*3cf0*/  BRA.U UP1, `(.L_x_68) ;  /* 0x0000000101107547 */ /* 0x000fea000b800000 */
[----:B------:R-:W-:Y:S04]  /*3d00*/  MOV R0, UR6 ;  /* 0x0000000600007c02 */ /* 0x000fe80008000f00 */
[----:B------:R-:W-:Y:S04]  /*3d10*/  SHF.L.U32 R3, R0, 0x1f, RZ ;  /* 0x0000001f00037819 */ /* 0x000fe800000006ff */
[----:B------:R-:W2:Y:S02]  /*3d20*/  SYNCS.PHASECHK.TRANS64.TRYWAIT P0, [UR7+0x48], R3 ;  /* 0x00004803ff0075a7 */ /* 0x000ea40008001107 */
[----:B--2---:R-:W-:Y:S05]  /*3d30*/  @!P0 BRA `(.L_x_69) ;  /* 0x0000003800088947 */ /* 0x004fea0003800000 */
.L_x_68:
[----:B------:R-:W-:Y:S02]  /*3d40*/  R2UR UR19, R21 ;  /* 0x00000000151372ca */ /* 0x000fe400000e0000 */
[----:B------:R-:W-:Y:S02]  /*3d50*/  R2UR UR18, R20 ;  /* 0x00000000141272ca */ /* 0x000fe400000e0000 */
[----:B------:R-:W-:Y:S02]  /*3d60*/  ISETP.NE.U32.AND P2, PT, RZ, UR4, PT ;  /* 0x00000004ff007c0c */ /* 0x000fe4000bf45070 */
[----:B------:R-:W-:Y:S02]  /*3d70*/  SHF.L.U32 R12, R31, 0x1f, RZ ;  /* 0x0000001f1f0c7819 */ /* 0x000fe400000006ff */
[----:B------:R-:W-:Y:S05]  /*3d80*/  ISETP.NE.AND.EX P2, PT, RZ, UR5, PT, P2 ;  /* 0x00000005ff007c0c */ /* 0x000fea000bf45320 */
[----:B------:R-:W-:Y:S02]  /*3d90*/  USHF.L.U32 UR19, UR19, 0x6, URZ ;  /* 0x0000000613137899 */ /* 0x000fe400080006ff */
[----:B------:R-:W-:Y:S01]  /*3da0*/  USHF.L.U32 UR18, UR18, 0x7, URZ ;  /* 0x0000000712127899 */ /* 0x000fe200080006ff */
[----:B------:R-:W-:Y:S11]  /*3db0*/  BRA.U !UP3, `(.L_x_70) ;  /* 0x000000010b347547 */ /* 0x000ff6000b800000 */
[----:B------:R-:W-:Y:S01]  /*3dc0*/  UPLOP3.LUT UP0, UPT, UPT, UPT, UP2, 0x80, 0x8 ;  /* 0x000000000008789c */ /* 0x000fe20003f0f020 */
[----:B--2---:R-:W-:Y:S02]  /*3dd0*/  HFMA2 R0, -RZ, RZ, 0, 5.9604644775390625e-08 ;  /* 0x00000001ff007431 */ /* 0x004fe400000001ff */
[----:B------:R-:W-:Y:S03]  /*3de0*/  IMAD.MOV.U32 R95, RZ, RZ, 0x1 ;  /* 0x00000001ff5f7424 */ /* 0x000fe600078e00ff */
[----:B------:R-:W-:Y:S05]  /*3df0*/  PLOP3.LUT P0, PT, PT, PT, UP0, 0x80, 0x8 ;  /* 0x000000000008781c */ /* 0x000fea0003f0f008 */
[----:B------:R-:W2:Y:S01]  /*3e00*/  @UP0 LDCU.64 UR10, c[0x0][0x888] ;  /* 0x00011100ff0a07ac */ /* 0x000ea20008000a00 */
[----:B------:R-:W-:Y:S07]  /*3e10*/  @UP0 UIMAD UR8, UR36, UR4, URZ ;  /* 0x00000004240802a4 */ /* 0x000fee000f8e02ff */
[----:B------:R-:W-:Y:S01]  /*3e20*/  @!P0 PRMT R95, R0, 0x7610, R95 ;  /* 0x00007610005f8816 */ /* 0x000fe2000000005f */
[----:B--2---:R-:W-:Y:S03]  /*3e30*/  @UP0 UIMAD.WIDE UR10, UR8, 0x4, UR10 ;  /* 0x00000004080a08a5 */ /* 0x004fe6000f8e020a */
[----:B------:R-:W2:Y:S03]  /*3e40*/  @!UP0 LDCU UR8, c[0x0][0x880] ;  /* 0x00011000ff0887ac */ /* 0x000ea60008000800 */
[----:B------:R-:W-:Y:S01]  /*3e50*/  IMAD.U32 R10, RZ, RZ, UR10 ;  /* 0x0000000aff0a7e24 */ /* 0x000fe2000f8e00ff */
[----:B------:R-:W-:Y:S05]  /*3e60*/  MOV R11, UR11 ;  /* 0x0000000b000b7c02 */ /* 0x000fea0008000f00 */
[----:B-----5:R3:W5:Y:S02]  /*3e70*/  @P0 LDG.E R49, desc[UR46][R10.64] ;  /* 0x0000002e0a310981 */ /* 0x020764000c1e1900 */
[----:B--23--:R-:W-:Y:S07]  /*3e80*/  @!P0 IMAD.U32 R49, RZ, RZ, UR8 ;  /* 0x00000008ff318e24 */ /* 0x00cfee000f8e00ff */
.L_x_70:
[----:B-----5:R-:W-:Y:S01]  /*3e90*/  @!P2 FSETP.EQ.AND P0, PT, R49, RZ, PT ;  /* 0x000000ff3100a20b */ /* 0x020fe20003f02000 */
[----:B------:R-:W-:Y:S01]  /*3ea0*/  @!UPT UIADD3 URZ, UPT, UPT, URZ, URZ, URZ ;  /* 0x000000fffffff290 */ /* 0x000fe2000fffe0ff */
[----:B------:R-:W-:Y:S11]  /*3eb0*/  @!P2 BRA `(.L_x_71) ;  /* 0x000000000014a947 */ /* 0x000ff60003800000 */
[----:B------:R-:W-:Y:S02]  /*3ec0*/  LOP3.LUT P2, RZ, R95, 0xff, RZ, 0xc0, !PT ;  /* 0x000000ff5fff7812 */ /* 0x000fe4000784c0ff */
[----:B------:R-:W-:Y:S04]  /*3ed0*/  PLOP3.LUT P0, PT, PT, PT, UP0, 0x80, 0x8 ;  /* 0x000000000008781c */ /* 0x000fe80003f0f008 */
[----:B------:R-:W-:Y:S07]  /*3ee0*/  PLOP3.LUT P0, PT, P0, PT, PT, 0x8, 0x80 ;  /* 0x000000000080781c */ /* 0x000fee000070e170 */
[----:B------:R-:W-:Y:S11]  /*3ef0*/  @P2 FSETP.EQ.AND P0, PT, R49, RZ, PT ;  /* 0x000000ff3100220b */ /* 0x000ff60003f02000 */
[----:B------:R-:W-:Y:S02]  /*3f00*/  @!UPT UIADD3 URZ, UPT, UPT, URZ, URZ, URZ ;  /* 0x000000fffffff290 */ /* 0x000fe4000fffe0ff */
.L_x_71:
[----:B------:R-:W3:Y:S01]  /*3f10*/  SYNCS.PHASECHK.TRANS64.TRYWAIT P2, [UR7+0x30], R12 ;  /* 0x0000300cff0075a7 */ /* 0x000ee20008041107 */
[----:B------:R-:W-:Y:S04]  /*3f20*/  ELECT P4, URZ, PT ;  /* 0x0000000000ff782f */ /* 0x000fe80003880000 */
[----:B------:R-:W-:Y:S11]  /*3f30*/  PLOP3.LUT P4, PT, P0, P4, PT, 0xf2, 0x2f ;  /* 0x00000000002f781c */ /* 0x000ff60000789e72 */
[----:B------:R-:W-:Y:S02]  /*3f40*/  @!UPT UIADD3 URZ, UPT, UPT, URZ, URZ, URZ ;  /* 0x000000fffffff290 */ /* 0x000fe4000fffe0ff */
[----:B-1----:R-:W-:Y:S05]  /*3f50*/  @!P4 IADD3 R21, P0, PT, R32, 0x580, RZ ;  /* 0x000005802015c810 */ /* 0x002fea0007f1e0ff */
[----:B------:R-:W-:Y:S01]  /*3f60*/  @!P4 IMAD.X R20, RZ, RZ, R33, P0 ;  /* 0x000000ffff14c224 */ /* 0x000fe200000e0621 */
[----:B---3--:R-:W-:Y:S07]  /*3f70*/  @!P2 BRA `(.L_x_72) ;  /* 0x000000340090a947 */ /* 0x008fee0003800000 */
.L_x_129:
[----:B------:R-:W3:Y:S01]  /*3f80*/  LDC.64 R14, c[0x0][0xb10] ;  /* 0x0002c400ff0e7b82 */ /* 0x000ee20000000a00 */
[----:B------:R-:W-:Y:S01]  /*3f90*/  @!P4 R2UR UR8, R20 ;  /* 0x000000001408c2ca */ /* 0x000fe200000e0000 */
[----:B------:R-:W-:Y:S01]  /*3fa0*/  VOTEU.ALL UP1, P4 ;  /* 0x0000000000ff7886 */ /* 0x000fe20002020000 */
[----:B------:R-:W-:Y:S01]  /*3fb0*/  @!P4 R2UR UR9, R21 ;  /* 0x000000001509c2ca */ /* 0x000fe200000e0000 */
[----:B------:R-:W-:Y:S01]  /*3fc0*/  UMOV UR10, 0x0 ;  /* 0x00000000000a7882 */ /* 0x000fe20000000000 */
[----:B------:R-:W-:Y:S03]  /*3fd0*/  UMOV UR11, 0x10000000 ;  /* 0x10000000000b7882 */ /* 0x000fe60000000000 */
[----:B------:R-:W5:Y:S01]  /*3fe0*/  LDC.64 R10, c[0x0][0xb18] ;  /* 0x0002c600ff0a7b82 */ /* 0x000f620000000a00 */
[----:B------:R-:W-:Y:S01]  /*3ff0*/  @!UP1 UIADD3 UR16, UPT, UPT, UR7, 0x200, URZ ;  /* 0x0000020007109890 */ /* 0x000fe2000fffe0ff */
[----:B------:R-:W-:Y:S01]  /*4000*/  @P3 SHF.R.U32.HI R28, RZ, 0x10, R25 ;  /* 0x00000010ff1c3819 */ /* 0x000fe20000011619 */
[----:B------:R-:W-:Y:S01]  /*4010*/  VOTEU.ALL UP1, P4 ;  /* 0x0000000000ff7886 */ /* 0x000fe20002020000 */
[----:B------:R-:W-:Y:S01]  /*4020*/  UMOV UR20, UR36 ;  /* 0x0000002400147c82 */ /* 0x000fe20008000000 */
[----:B------:R-:W-:Y:S03]  /*4030*/  VIADD R30, R30, 0x1 ;  /* 0x000000011e1e7836 */ /* 0x000fe60000000000 */
[----:B--2---:R-:W2:Y:S01]  /*4040*/  @!P1 LDC R0, c[0x0][0xb20] ;  /* 0x0002c800ff009b82 */ /* 0x004ea20000000800 */
[----:B------:R-:W-:Y:S01]  /*4050*/  IMAD.U32 R21, RZ, RZ, UR8 ;  /* 0x00000008ff157e24 */ /* 0x000fe2000f8e00ff */
[----:B------:R-:W-:Y:S06]  /*4060*/  UPRMT UR8, UR37, 0x654, UR17 ;  /* 0x0000065425087896 */ /* 0x000fec0008000011 */
[----:B-1----:R-:W1:Y:S01]  /*4070*/  @!P1 LDC R3, c[0x0][0xb0c] ;  /* 0x0002c300ff039b82 */ /* 0x002e620000000800 */
[----:B------:R-:W-:Y:S01]  /*4080*/  IMAD.U32 R20, RZ, RZ, UR9 ;  /* 0x00000009ff147e24 */ /* 0x000fe2000f8e00ff */
[----:B------:R-:W-:Y:S04]  /*4090*/  @!P4 R2UR UR15, R21 ;  /* 0x00000000150fc2ca */ /* 0x000fe800000e0000 */
[----:B------:R-:W-:Y:S01]  /*40a0*/  @!P4 R2UR UR14, R20 ;  /* 0x00000000140ec2ca */ /* 0x000fe200000e0000 */
[----:B------:R-:W-:Y:S11]  /*40b0*/  @!P4 IMAD.MOV.U32 R20, RZ, RZ, 0x1000 ;  /* 0x00001000ff14c424 */ /* 0x000ff600078e00ff */
[----:B------:R-:W-:Y:S01]  /*40c0*/  @!UPT UIADD3 URZ, UPT, UPT, URZ, URZ, URZ ;  /* 0x000000fffffff290 */ /* 0x000fe2000fffe0ff */
[----:B------:R1:W-:Y:S01]  /*40d0*/  @!UP1 UTMALDG.3D [UR16], [UR14], desc[UR10] ;  /* 0x00000a100e0095b4 */ /* 0x0003e20008011000 */
[----:B------:R1:W-:Y:S02]  /*40e0*/  @!P4 SYNCS.ARRIVE.TRANS64.RED.A0TR RZ, [UR7+0x20], R20 ;  /* 0x00002014ffffc9a7 */ /* 0x0003e40008300407 */
[----:B-1----:R-:W-:Y:S01]  /*40f0*/  @!P1 ISETP.NE.AND P2, PT, R3, 0x1, PT ;  /* 0x000000010300980c */ /* 0x002fe20003f45270 */
[C---:B---3--:R-:W-:Y:S01]  /*4100*/  @!P1 IMAD.HI.U32 R14, R13.reuse, R14, RZ ;  /* 0x0000000e0d0e9227 */ /* 0x048fe200078e00ff */
[----:B-----5:R-:W-:Y:S03]  /*4110*/  @!P1 ISETP.NE.AND P0, PT, R10, 0x1, PT ;  /* 0x000000010a00980c */ /* 0x020fe60003f05270 */
[C---:B------:R-:W-:Y:S01]  /*4120*/  @!P1 IMAD.HI.U32 R11, R8.reuse, R11, RZ ;  /* 0x0000000b080b9227 */ /* 0x040fe200078e00ff */
[----:B------:R-:W-:Y:S04]  /*4130*/  @!P1 SHF.R.U32.HI R14, RZ, R15, R14 ;  /* 0x0000000fff0e9219 */ /* 0x000fe8000001160e */
[----:B--2---:R-:W-:Y:S01]  /*4140*/  @!P1 SHF.R.U32.HI R9, RZ, R0, R11 ;  /* 0x00000000ff099219 */ /* 0x004fe2000001160b */
[----:B------:R-:W-:Y:S01]  /*4150*/  SYNCS.ARRIVE.TRANS64.RED.A1T0 RZ, [UR8], RZ ;  /* 0x000000ffffff79a7 */ /* 0x000fe20008100408 */
[----:B------:R-:W-:Y:S02]  /*4160*/  @!P1 SEL R14, R13, R14, !P2 ;  /* 0x0000000e0d0e9207 */ /* 0x000fe40005000000 */
[----:B------:R-:W-:Y:S01]  /*4170*/  @!P1 SEL R9, R8, R9, !P0 ;  /* 0x0000000908099207 */ /* 0x000fe20004000000 */
[----:B------:R-:W1:Y:S04]  /*4180*/  SYNCS.PHASECHK.TRANS64.TRYWAIT P5, [UR7+0x38], R12 ;  /* 0x0000380cff0075a7 */ /* 0x000e6800080a1107 */
[----:B------:R-:W-:Y:S02]  /*4190*/  @!P1 IMAD.IADD R0, R9, 0x1, -R14 ;  /* 0x0000000109009824 */ /* 0x000fe400078e0a0e */
[----:B------:R-:W-:Y:S02]  /*41a0*/  @!P1 IMAD.IADD R9, R14, 0x1, -R9 ;  /* 0x000000010e099824 */ /* 0x000fe400078e0a09 */
[----:B------:R-:W-:Y:S02]  /*41b0*/  @!P1 IMAD R13, R0, R3, R13 ;  /* 0x00000003000d9224 */ /* 0x000fe400078e020d */
[----:B------:R-:W-:Y:S01]  /*41c0*/  @!P1 IMAD R8, R9, R10, R8 ;  /* 0x0000000a09089224 */ /* 0x000fe200078e0208 */
[----:B-1----:R-:W-:Y:S06]  /*41d0*/  @!P5 BRA `(.L_x_73) ;  /* 0x000000340010d947 */ /* 0x002fec0003800000 */
.L_x_131:
[----:B-1----:R-:W-:Y:S01]  /*41e0*/  @!P4 IADD3 R3, P0, PT, R32, 0x580, RZ ;  /* 0x000005802003c810 */ /* 0x002fe20007f1e0ff */
[----:B------:R-:W-:Y:S01]  /*41f0*/  VOTEU.ALL UP1, P4 ;  /* 0x0000000000ff7886 */ /* 0x000fe20002020000 */
[----:B------:R-:W-:Y:S01]  /*4200*/  UMOV UR20, 0x0 ;  /* 0x0000000000147882 */ /* 0x000fe20000000000 */
[----:B------:R-:W-:Y:S01]  /*4210*/  UMOV UR21, 0x10000000 ;  /* 0x1000000000157882 */ /* 0x000fe20000000000 */
[----:B------:R-:W-:Y:S01]  /*4220*/  @!P4 R2UR UR9, R3 ;  /* 0x000000000309c2ca */ /* 0x000fe200000e0000 */
[----:B------:R-:W-:Y:S01]  /*4230*/  @!P4 IMAD.X R0, RZ, RZ, R33, P0 ;  /* 0x000000ffff00c224 */ /* 0x000fe200000e0621 */
[----:B------:R-:W-:Y:S01]  /*4240*/  @!UP1 UIADD3 UR10, UPT, UPT, UR18, 0x40, URZ ;  /* 0x00000040120a9890 */ /* 0x000fe2000fffe0ff */
[----:B------:R-:W-:Y:S01]  /*4250*/  ISETP.NE.AND P0, PT, R30, 0x2, PT ;  /* 0x000000021e00780c */ /* 0x000fe20003f05270 */
[----:B------:R-:W-:Y:S01]  /*4260*/  UMOV UR11, UR19 ;  /* 0x00000013000b7c82 */ /* 0x000fe20008000000 */
[----:B------:R-:W-:Y:S01]  /*4270*/  UMOV UR12, UR36 ;  /* 0x00000024000c7c82 */ /* 0x000fe20008000000 */
[----:B------:R-:W-:Y:S01]  /*4280*/  @!P4 R2UR UR8, R0 ;  /* 0x000000000008c2ca */ /* 0x000fe200000e0000 */
[----:B------:R-:W-:Y:S01]  /*4290*/  IMAD.IADD R20, R8, 0x1, R94 ;  /* 0x0000000108147824 */ /* 0x000fe200078e025e */
[----:B------:R-:W-:Y:S01]  /*42a0*/  @P3 R2UR UR36, R28 ;  /* 0x000000001c2432ca */ /* 0x000fe200000e0000 */
[----:B------:R-:W-:Y:S01]  /*42b0*/  IMAD.IADD R21, R13, 0x1, R96 ;  /* 0x000000010d157824 */ /* 0x000fe200078e0260 */
[----:B------:R-:W-:Y:S02]  /*42c0*/  SEL R0, RZ, 0x1, P0 ;  /* 0x00000001ff007807 */ /* 0x000fe40000000000 */
[----:B------:R-:W-:Y:S01]  /*42d0*/  LOP3.LUT R31, R31, 0x1, RZ, 0x3c, !PT ;  /* 0x000000011f1f7812 */ /* 0x000fe200078e3cff */
[----:B------:R-:W-:Y:S01]  /*42e0*/  IMAD.U32 R10, RZ, RZ, UR9 ;  /* 0x00000009ff0a7e24 */ /* 0x000fe2000f8e00ff */
[----:B------:R-:W-:Y:S01]  /*42f0*/  @!UP1 UIADD3 UR9, UPT, UPT, UR7, 0x28, URZ ;  /* 0x0000002807099890 */ /* 0x000fe2000fffe0ff */
[----:B------:R-:W-:Y:S02]  /*4300*/  LOP3.LUT R29, R29, R0, RZ, 0x3c, !PT ;  /* 0x000000001d1d7212 */ /* 0x000fe400078e3cff */
[----:B------:R-:W-:Y:S02]  /*4310*/  SEL R30, R30, RZ, P0 ;  /* 0x000000ff1e1e7207 */ /* 0x000fe40000000000 */
[----:B------:R-:W-:Y:S01]  /*4320*/  IMAD.U32 R11, RZ, RZ, UR8 ;  /* 0x00000008ff0b7e24 */ /* 0x000fe2000f8e00ff */
[----:B------:R-:W-:Y:S01]  /*4330*/  @!P4 R2UR UR14, R10 ;  /* 0x000000000a0ec2ca */ /* 0x000fe200000e0000 */
[----:B------:R-:W-:Y:S01]  /*4340*/  @!UP1 UIADD3 UR8, UPT, UPT, UR7, 0x1200, URZ ;  /* 0x0000120007089890 */ /* 0x000fe2000fffe0ff */
[----:B------:R-:W-:Y:S02]  /*4350*/  VOTEU.ALL UP1, P4 ;  /* 0x0000000000ff7886 */ /* 0x000fe40002020000 */
[----:B------:R-:W-:Y:S11]  /*4360*/  @!P4 R2UR UR15, R11 ;  /* 0x000000000b0fc2ca */ /* 0x000ff600000e0000 */
[----:B------:R-:W-:Y:S02]  /*4370*/  @!UPT UIADD3 URZ, UPT, UPT, URZ, URZ, URZ ;  /* 0x000000fffffff290 */ /* 0x000fe4000fffe0ff */
[----:B------:R2:W-:Y:S01]  /*4380*/  @!UP1 UTMALDG.3D [UR8], [UR14], desc[UR20] ;  /* 0x000014080e0095b4 */ /* 0x0005e20008011000 */
[----:B------:R2:W-:Y:S01]  /*4390*/  @!P4 SYNCS.ARRIVE.TRANS64.RED.A0TR RZ, [UR7+0x28], R23 ;  /* 0x00002817ffffc9a7 */ /* 0x0005e20008300407 */
[----:B------:R-:W-:Y:S01]  /*43a0*/  UPLOP3.LUT UP1, UPT, UPT, UPT, UPT, 0x80, 0x8 ;  /* 0x000000000008789c */ /* 0x000fe20003f2f070 */
[----:B------:R-:W-:Y:S01]  /*43b0*/  SYNCS.ARRIVE.TRANS64.RED.A1T0 RZ, [UR13], RZ ;  /* 0x000000ffffff79a7 */ /* 0x000fe2000810040d */
[----:B------:R-:W-:Y:S09]  /*43c0*/  @P3 BRA `(.L_x_74) ;  /* 0xfffffff400503947 */ /* 0x000ff2000383ffff */
[----:B------:R-:W-:-:S04]  /*43d0*/  SHF.L.U32 R3, R31, 0x1f, RZ ;  /* 0x0000001f1f037819 */ /* 0x000fc800000006ff */
[----:B------:R-:W1:Y:S02]  /*43e0*/  SYNCS.PHASECHK.TRANS64.TRYWAIT P0, [UR7+0x30], R3 ;  /* 0x00003003ff0075a7 */ /* 0x000e640008001107 */
[----:B-1----:R-:W-:Y:S05]  /*43f0*/  @!P0 BRA `(.L_x_75) ;  /* 0x0000003000a08947 */ /* 0x002fea0003800000 */
.L_x_133:
[----:B-1----:R-:W-:-:S07]  /*4400*/  MOV R0, UR7 ;  /* 0x0000000700007c02 */ /* 0x002fce0008000f00 */
.L_x_76:
[----:B-1----:R-:W-:-:S04]  /*4410*/  SHF.L.U32 R3, R31, 0x1f, RZ ;  /* 0x0000001f1f037819 */ /* 0x002fc800000006ff */
[----:B------:R1:W3:Y:S03]  /*4420*/  SYNCS.PHASECHK.TRANS64.TRYWAIT P0, [R0+URZ+0x38], R3 ;  /* 0x00003803000075a7 */ /* 0x0002e600080011ff */
[----:B---3--:R-:W-:Y:S05]  /*4430*/  @!P0 NANOSLEEP.SYNCS 0x989680 ;  /* 0x009896800000895d */ /* 0x008fea0003900000 */
[----:B------:R-:W3:Y:S02]  /*4440*/  @!P0 SYNCS.PHASECHK.TRANS64 P0, [R0+URZ+0x38], R3 ;  /* 0x00003803000085a7 */ /* 0x000ee400080010ff */
[----:B--23--:R-:W-:Y:S05]  /*4450*/  @P0 EXIT ;  /* 0x000000000000094d */ /* 0x00cfea0003800000 */
[----:B------:R-:W-:Y:S05]  /*4460*/  BRA `(.L_x_76) ;  /* 0xfffffffc00e87947 */ /* 0x000fea000383ffff */
.L_x_65:
[----:B------:R-:W-:-:S06]  /*4470*/  UISETP.GE.AND UP1, UPT, UR8, 0x4, UPT ;  /* 0x000000040800788c */ /* 0x000fcc000bf26270 */
[----:B------:R-:W-:-:S13]  /*4480*/  PLOP3.LUT P0, PT, PT, PT, UP1, 0x80, 0x8 ;  /* 0x000000000008781c */ /* 0x000fda0003f0f018 */
[----:B------:R-:W-:Y:S05]  /*4490*/  @!P0 EXIT ;  /* 0x000000000000894d */ /* 0x000fea0003800000 */
[----:B------:R-:W-:Y:S01]  /*44a0*/  BAR.SYNC.DEFER_BLOCKING 0x6, 0xa0 ;  /* 0x0182800000007b1d */ /* 0x000fe20000010000 */
[C---:B------:R-:W-:Y:S01]  /*44b0*/  IMAD.SHL.U32 R7, R108.reuse, 0x40, RZ ;  /* 0x000000406c077824 */ /* 0x040fe200078e00ff */
[C---:B------:R-:W-:Y:S01]  /*44c0*/  LOP3.LUT R110, R108.reuse, 0x60, RZ, 0xc0, !PT ;  /* 0x000000606c6e7812 */ /* 0x040fe200078ec0ff */
[C---:B------:R-:W-:Y:S01]  /*44d0*/  IMAD.SHL.U32 R100, R108.reuse, 0x20, RZ ;  /* 0x000000206c647824 */ /* 0x040fe200078e00ff */
[----:B------:R-:W-:Y:S01]  /*44e0*/  CS2R R106, SRZ ;  /* 0x00000000006a7805 */ /* 0x000fe2000001ff00 */
[C---:B------:R-:W-:Y:S01]  /*44f0*/  IMAD.SHL.U32 R0, R108.reuse, 0x2, RZ ;  /* 0x000000026c007824 */ /* 0x040fe200078e00ff */
[----:B------:R-:W-:Y:S02]  /*4500*/  UMOV UR49, 0x400 ;  /* 0x0000040000317882 */ /* 0x000fe40000000000 */
[----:B------:R-:W1:Y:S01]  /*4510*/  LDC R99, c[0x0][0x370] ;  /* 0x0000dc00ff637b82 */ /* 0x000e620000000800 */
[----:B------:R-:W-:Y:S01]  /*4520*/  ULEA UR49, UR37, UR49, 0x18 ;  /* 0x0000003125317291 */ /* 0x000fe2000f8ec0ff */
[----:B------:R-:W-:Y:S01]  /*4530*/  LOP3.LUT R5, R7, 0x180, RZ, 0xc0, !PT ;  /* 0x0000018007057812 */ /* 0x000fe200078ec0ff */
[----:B------:R-:W-:Y:S01]  /*4540*/  IMAD.U32 R46, R108, 0x10000, RZ ;  /* 0x000100006c2e7824 */ /* 0x000fe200078e00ff */
[----:B------:R-:W-:Y:S01]  /*4550*/  LOP3.LUT R100, R100, 0xc00, RZ, 0xc0, !PT ;  /* 0x00000c0064647812 */ /* 0x000fe200078ec0ff */
[----:B------:R-:W-:Y:S01]  /*4560*/  UIADD3 UR4, UPT, UPT, UR49, 0x2200, URZ ;  /* 0x0000220031047890 */ /* 0x000fe2000fffe0ff */
[----:B------:R-:W-:Y:S01]  /*4570*/  LOP3.LUT R0, R5, 0x20, R0, 0xf8, !PT ;  /* 0x0000002005007812 */ /* 0x000fe200078ef800 */
[----:B------:R-:W-:Y:S01]  /*4580*/  IMAD.SHL.U32 R5, R108, 0x8, RZ ;  /* 0x000000086c057824 */ /* 0x000fe200078e00ff */
[----:B------:R-:W2:Y:S01]  /*4590*/  LDC R42, c[0x0][0xb0c] ;  /* 0x0002c300ff2a7b82 */ /* 0x000ea20000000800 */
[----:B------:R-:W-:Y:S01]  /*45a0*/  LOP3.LUT R100, R100, 0x40, R7, 0xf8, !PT ;  /* 0x0000004064647812 */ /* 0x000fe200078ef807 */
[----:B------:R-:W-:Y:S01]  /*45b0*/  IMAD.MOV.U32 R44, RZ, RZ, RZ ;  /* 0x000000ffff2c7224 */ /* 0x000fe200078e00ff */
[----:B------:R-:W-:Y:S01]  /*45c0*/  LOP3.LUT R46, R46, 0x600000, RZ, 0xc0, !PT ;  /* 0x006000002e2e7812 */ /* 0x000fe200078ec0ff */
[----:B------:R-:W-:Y:S01]  /*45d0*/  IMAD.MOV.U32 R112, RZ, RZ, RZ ;  /* 0x000000ffff707224 */ /* 0x000fe200078e00ff */
[----:B------:R-:W-:-:S02]  /*45e0*/  LOP3.LUT R108, R108, 0x2, RZ, 0xc0, !PT ;  /* 0x000000026c6c7812 */ /* 0x000fc400078ec0ff */
[----:B------:R-:W-:Y:S02]  /*45f0*/  CS2R R104, SRZ ;  /* 0x0000000000687805 */ /* 0x000fe4000001ff00 */
[----:B------:R-:W-:Y:S01]  /*4600*/  LOP3.LUT R5, R0, 0x30, R5, 0x78, !PT ;  /* 0x0000003000057812 */ /* 0x000fe200078e7805 */
[----:B------:R-:W4:Y:S01]  /*4610*/  LDC R97, c[0x0][0xb20] ;  /* 0x0002c800ff617b82 */ /* 0x000f220000000800 */
[----:B------:R-:W3:Y:S01]  /*4620*/  LDS R3, [UR49+0x100] ;  /* 0x00010031ff037984 */ /* 0x000ee20008000800 */
[----:B------:R-:W-:Y:S01]  /*4630*/  LOP3.LUT R100, R100, 0x200, R7, 0xf8, !PT ;  /* 0x0000020064647812 */ /* 0x000fe200078ef807 */
[----:B------:R-:W-:Y:S01]  /*4640*/  IMAD.MOV R102, RZ, RZ, -R108 ;  /* 0x000000ffff667224 */ /* 0x000fe200078e0a6c */
[----:B------:R-:W1:Y:S01]  /*4650*/  LDCU.64 UR52, c[0x0][0x348] ;  /* 0x00006900ff3477ac */ /* 0x000e620008000a00 */
[----:B------:R-:W-:Y:S01]  /*4660*/  IMAD.U32 R109, RZ, RZ, UR4 ;  /* 0x00000004ff6d7e24 */ /* 0x000fe2000f8e00ff */
[----:B------:R-:W-:Y:S02]  /*4670*/  LOP3.LUT R100, R100, R5, RZ, 0xfc, !PT ;  /* 0x0000000564647212 */ /* 0x000fe400078efcff */
[----:B------:R-:W1:Y:S01]  /*4680*/  LDC R41, c[0x0][0xb30] ;  /* 0x0002cc00ff297b82 */ /* 0x000e620000000800 */
[----:B------:R-:W1:Y:S01]  /*4690*/  LDCU.64 UR38, c[0x0][0x888] ;  /* 0x00011100ff2677ac */ /* 0x000e620008000a00 */
[----:B------:R-:W1:Y:S06]  /*46a0*/  LDCU.64 UR44, c[0x0][0x890] ;  /* 0x00011200ff2c77ac */ /* 0x000e6c0008000a00 */
[----:B------:R-:W1:Y:S01]  /*46b0*/  LDC.64 R92, c[0x0][0xb10] ;  /* 0x0002c400ff5c7b82 */ /* 0x000e620000000a00 */
[----:B------:R-:W-:-:S07]  /*46c0*/  UIADD3 UR48, UPT, UPT, UR49, 0x200, URZ ;  /* 0x0000020031307890 */ /* 0x000fce000fffe0ff */
[----:B------:R-:W1:Y:S08]  /*46d0*/  LDC.64 R38, c[0x0][0xb18] ;  /* 0x0002c600ff267b82 */ /* 0x000e700000000a00 */
[----:B------:R-:W1:Y:S08]  /*46e0*/  LDC.64 R36, c[0x0][0xb28] ;  /* 0x0002ca00ff247b82 */ /* 0x000e700000000a00 */
[----:B------:R-:W1:Y:S01]  /*46f0*/  LDC.64 R90, c[0x0][0x8b0] ;  /* 0x00022c00ff5a7b82 */ /* 0x000e620000000a00 */
[----:B---3--:R-:W-:-:S07]  /*4700*/  IMAD.IADD R46, R3, 0x1, R46 ;  /* 0x00000001032e7824 */ /* 0x008fce00078e022e */
[----:B------:R-:W3:Y:S08]  /*4710*/  LDC.64 R88, c[0x0][0x8a8] ;  /* 0x00022a00ff587b82 */ /* 0x000ef00000000a00 */
[----:B--2-4-:R-:W1:Y:S02]  /*4720*/  LDC R98, c[0x0][0x374] ;  /* 0x0000dd00ff627b82 */ /* 0x014e640000000800 */
.L_x_102:
[----:B------:R-:W-:Y:S02]  /*4730*/  LEA R0, R112, UR49, 0x3 ;  /* 0x0000003170007c11 */ /* 0x000fe4000f8e18ff */
[----:B------:R-:W-:Y:S02]  /*4740*/  SHF.L.U32 R3, R106, 0x1f, RZ ;  /* 0x0000001f6a037819 */ /* 0x000fe400000006ff */
[----:B------:R-:W-:Y:S02]  /*4750*/  LEA R16, R112, UR49, 0x4 ;  /* 0x0000003170107c11 */ /* 0x000fe4000f8e20ff */
[----:B------:R-:W2:Y:S02]  /*4760*/  SYNCS.PHASECHK.TRANS64.TRYWAIT P0, [R0+URZ+0x50], R3 ;  /* 0x00005003000075a7 */ /* 0x000ea400080011ff */
[----:B-12---:R-:W-:Y:S05]  /*4770*/  @!P0 BRA `(.L_x_77) ;  /* 0x0000002c00d88947 */ /* 0x006fea0003800000 */
.L_x_134:
[----:B------:R-:W4:Y:S01]  /*4780*/  LDC.64 R12, c[0x0][0xb10] ;  /* 0x0002c400ff0c7b82 */ /* 0x000f220000000a00 */
[----:B------:R-:W3:Y:S01]  /*4790*/  LDS.128 R16, [R16+0xe0] ;  /* 0x0000e00010107984 */ /* 0x000ee20000000c00 */
[----:B-1----:R-:W-:Y:S01]  /*47a0*/  ISETP.NE.AND P1, PT, R41, 0x1, PT ;  /* 0x000000012900780c */ /* 0x002fe20003f25270 */
[----:B--2---:R-:W-:Y:S01]  /*47b0*/  VIADD R0, R0, 0x60 ;  /* 0x0000006000007836 */ /* 0x004fe20000000000 */
[----:B------:R-:W-:Y:S04]  /*47c0*/  ISETP.GE.AND P0, PT, R40, 0x1, PT ;  /* 0x000000012800780c */ /* 0x000fe80003f06270 */
[----:B------:R-:W1:Y:S01]  /*47d0*/  LDC.64 R10, c[0x0][0xb18] ;  /* 0x0002c600ff0a7b82 */ /* 0x000e620000000a00 */
[----:B------:R-:W-:Y:S01]  /*47e0*/  PRMT R0, RZ, 0x654, R0 ;  /* 0x00000654ff007816 */ /* 0x000fe20000000000 */
[----:B------:R-:W-:Y:S01]  /*47f0*/  @!PT LDS RZ, [RZ] ;  /* 0x00000000fffff984 */ /* 0x000fe20000000800 */
[----:B------:R-:W-:Y:S01]  /*4800*/  @!PT LDS RZ, [RZ] ;  /* 0x00000000fffff984 */ /* 0x000fe20000000800 */
[----:B------:R-:W-:Y:S01]  /*4810*/  @!PT LDS RZ, [RZ] ;  /* 0x00000000fffff984 */ /* 0x000fe20000000800 */
[----:B------:R-:W-:Y:S01]  /*4820*/  @!PT LDS RZ, [RZ] ;  /* 0x00000000fffff984 */ /* 0x000fe20000000800 */
[----:B------:R2:W-:Y:S06]  /*4830*/  MEMBAR.ALL.CTA ;  /* 0x0000000000007992 */ /* 0x0005ec0000008000 */
[----:B--2---:R-:W2:Y:S01]  /*4840*/  FENCE.VIEW.ASYNC.S ;  /* 0x00000000000073c6 */ /* 0x004ea20000000000 */
[----:B------:R-:W1:Y:S08]  /*4850*/  @!P1 LDC R14, c[0x0][0xb20] ;  /* 0x0002c800ff0e9b82 */ /* 0x000e700000000800 */
[----:B------:R-:W1:Y:S01]  /*4860*/  @!P1 LDC R9, c[0x0][0xb0c] ;  /* 0x0002c300ff099b82 */ /* 0x000e620000000800 */
[----:B--2---:R2:W-:Y:S01]  /*4870*/  SYNCS.ARRIVE.TRANS64.RED.A1T0 RZ, [R0+URZ], RZ ;  /* 0x000000ff00ff79a7 */ /* 0x0045e200081004ff */
[----:B---3--:R-:W-:Y:S04]  /*4880*/  LOP3.LUT P4, RZ, R18, 0x1, RZ, 0xc0, !PT ;  /* 0x0000000112ff7812 */ /* 0x008fe8000788c0ff */
[----:B------:R-:W-:Y:S09]  /*4890*/  P2R R111, PR, RZ, 0x10 ;  /* 0x00000010ff6f7803 */ /* 0x000ff20000000000 */
[----:B------:R-:W-:Y:S02]  /*48a0*/  @P4 MOV R45, R16 ;  /* 0x00000010002d4202 */ /* 0x000fe40000000f00 */
[----:B------:R-:W-:Y:S01]  /*48b0*/  @P4 LOP3.LUT R43, R17, 0xffff, RZ, 0xc0, !PT ;  /* 0x0000ffff112b4812 */ /* 0x000fe200078ec0ff */
[----:B--2-4-:R-:W-:Y:S06]  /*48c0*/  @!P0 BRA `(.L_x_78) ;  /* 0x0000000000a48947 */ /* 0x014fec0003800000 */
[----:B------:R-:W-:Y:S01]  /*48d0*/  IMAD.HI.U32 R24, R98, R39, RZ ;  /* 0x0000002762187227 */ /* 0x000fe200078e00ff */
[----:B------:R-:W-:Y:S02]  /*48e0*/  ISETP.NE.AND P0, PT, R38, 0x1, PT ;  /* 0x000000012600780c */ /* 0x000fe40003f05270 */
[----:B------:R-:W-:Y:S01]  /*48f0*/  ISETP.NE.AND P2, PT, R40, 0x1, PT ;  /* 0x000000012800780c */ /* 0x000fe20003f45270 */
[-C--:B------:R-:W-:Y:S01]  /*4900*/  IMAD.HI.U32 R22, R99, R92.reuse, RZ ;  /* 0x0000005c63167227 */ /* 0x080fe200078e00ff */
[----:B------:R-:W-:Y:S02]  /*4910*/  SHF.R.U32.HI R23, RZ, R97, R24 ;  /* 0x00000061ff177219 */ /* 0x000fe40000011618 */
[----:B------:R-:W-:Y:S01]  /*4920*/  ISETP.NE.AND P3, PT, R42, 0x1, PT ;  /* 0x000000012a00780c */ /* 0x000fe20003f65270 */
[----:B------:R-:W-:Y:S01]  /*4930*/  IMAD.HI.U32 R28, R43, R39, RZ ;  /* 0x000000272b1c7227 */ /* 0x000fe200078e00ff */
[----:B------:R-:W-:Y:S02]  /*4940*/  SHF.R.U32.HI R22, RZ, R93, R22 ;  /* 0x0000005dff167219 */ /* 0x000fe40000011616 */
[----:B------:R-:W-:Y:S01]  /*4950*/  SEL R3, R98, R23, !P0 ;  /* 0x0000001762037207 */ /* 0x000fe20004000000 */
[----:B------:R-:W-:Y:S01]  /*4960*/  IMAD.HI.U32 R26, R45, R92, RZ ;  /* 0x0000005c2d1a7227 */ /* 0x000fe200078e00ff */
[----:B------:R-:W-:Y:S03]  /*4970*/  SEL R7, R99, R22, !P3 ;  /* 0x0000001663077207 */ /* 0x000fe60005800000 */
[-C--:B------:R-:W-:Y:S01]  /*4980*/  IMAD.HI.U32 R22, R3, R36.reuse, RZ ;  /* 0x0000002403167227 */ /* 0x080fe200078e00ff */
[----:B------:R-:W-:Y:S03]  /*4990*/  SHF.R.U32.HI R26, RZ, R93, R26 ;  /* 0x0000005dff1a7219 */ /* 0x000fe6000001161a */
[----:B------:R-:W-:Y:S01]  /*49a0*/  IMAD.HI.U32 R24, R7, R36, RZ ;  /* 0x0000002407187227 */ /* 0x000fe200078e00ff */
[----:B------:R-:W-:Y:S02]  /*49b0*/  @P2 SHF.R.U32.HI R3, RZ, R37, R22 ;  /* 0x00000025ff032219 */ /* 0x000fe40000011616 */
[----:B------:R-:W-:Y:S02]  /*49c0*/  SHF.R.U32.HI R22, RZ, R97, R28 ;  /* 0x00000061ff167219 */ /* 0x000fe4000001161c */
[----:B------:R-:W-:Y:S01]  /*49d0*/  @P2 SHF.R.U32.HI R7, RZ, R37, R24 ;  /* 0x00000025ff072219 */ /* 0x000fe20000011618 */
[C---:B------:R-:W-:Y:S01]  /*49e0*/  IMAD R2, R40.reuse, R3, RZ ;  /* 0x0000000328027224 */ /* 0x040fe200078e02ff */
[----:B------:R-:W-:Y:S02]  /*49f0*/  SEL R5, R43, R22, !P0 ;  /* 0x000000162b057207 */ /* 0x000fe40004000000 */
[----:B------:R-:W-:Y:S01]  /*4a00*/  SEL R3, R45, R26, !P3 ;  /* 0x0000001a2d037207 */ /* 0x000fe20005800000 */
[----:B------:R-:W-:Y:S01]  /*4a10*/  IMAD R4, R40, R7, RZ ;  /* 0x0000000728047224 */ /* 0x000fe200078e02ff */
[C---:B------:R-:W-:Y:S01]  /*4a20*/  ISETP.GE.AND P0, PT, R5.reuse, R2, PT ;  /* 0x000000020500720c */ /* 0x040fe20003f06270 */
[----:B------:R-:W-:Y:S03]  /*4a30*/  IMAD.HI.U32 R6, R5, R36, RZ ;  /* 0x0000002405067227 */ /* 0x000fe600078e00ff */
[----:B------:R-:W-:Y:S01]  /*4a40*/  ISETP.GE.OR P0, PT, R3, R4, P0 ;  /* 0x000000040300720c */ /* 0x000fe20000706670 */
[----:B------:R-:W-:Y:S01]  /*4a50*/  IMAD.MOV R4, RZ, RZ, -R3 ;  /* 0x000000ffff047224 */ /* 0x000fe200078e0a03 */
[-C--:B------:R-:W-:Y:S03]  /*4a60*/  SHF.R.U32.HI R6, RZ, R37.reuse, R6 ;  /* 0x00000025ff067219 */ /* 0x080fe60000011606 */
[----:B------:R-:W-:Y:S01]  /*4a70*/  IMAD R45, R42, R4, R45 ;  /* 0x000000042a2d7224 */ /* 0x000fe200078e022d */
[----:B------:R-:W-:Y:S05]  /*4a80*/  SEL R15, R5, R6, !P2 ;  /* 0x00000006050f7207 */ /* 0x000fea0005000000 */
[----:B------:R-:W-:Y:S02]  /*4a90*/  IMAD.MOV R6, RZ, RZ, -R15 ;  /* 0x000000ffff067224 */ /* 0x000fe400078e0a0f */
[C---:B------:R-:W-:Y:S04]  /*4aa0*/  @!P0 IMAD.HI.U32 R2, R3.reuse, R36, RZ ;  /* 0x0000002403028227 */ /* 0x040fe800078e00ff */
[----:B------:R-:W-:Y:S01]  /*4ab0*/  IMAD R6, R40, R6, R5 ;  /* 0x0000000628067224 */ /* 0x000fe200078e0205 */
[----:B------:R-:W-:Y:S04]  /*4ac0*/  @!P0 SHF.R.U32.HI R2, RZ, R37, R2 ;  /* 0x00000025ff028219 */ /* 0x000fe80000011602 */
[----:B------:R-:W-:Y:S02]  /*4ad0*/  @!P0 SEL R0, R3, R2, !P2 ;  /* 0x0000000203008207 */ /* 0x000fe40005000000 */
[----:B------:R-:W-:Y:S02]  /*4ae0*/  IADD3 R2, PT, PT, -R5, RZ, RZ ;  /* 0x000000ff05027210 */ /* 0x000fe40007ffe1ff */
[----:B------:R-:W-:Y:S01]  /*4af0*/  @!P0 IADD3 R8, PT, PT, R15, -R0, RZ ;  /* 0x800000000f088210 */ /* 0x000fe20007ffe0ff */
[----:B------:R-:W-:Y:S02]  /*4b00*/  @!P0 IMAD R0, R7, R6, R0 ;  /* 0x0000000607008224 */ /* 0x000fe400078e0200 */
[----:B------:R-:W-:Y:S02]  /*4b10*/  IMAD R43, R38, R2, R43 ;  /* 0x00000002262b7224 */ /* 0x000fe400078e022b */
[----:B------:R-:W-:Y:S02]  /*4b20*/  @!P0 IMAD R5, R8, R40, R3 ;  /* 0x0000002808058224 */ /* 0x000fe400078e0203 */
[----:B------:R-:W-:Y:S04]  /*4b30*/  @!P0 IMAD.MOV.U32 R3, RZ, RZ, R0 ;  /* 0x000000ffff038224 */ /* 0x000fe800078e0000 */
[----:B------:R-:W-:Y:S02]  /*4b40*/  IMAD R45, R3, R42, R45 ;  /* 0x0000002a032d7224 */ /* 0x000fe400078e022d */
[----:B------:R-:W-:Y:S07]  /*4b50*/  IMAD R43, R5, R38, R43 ;  /* 0x00000026052b7224 */ /* 0x000fee00078e022b */
.L_x_78:
[----:B-1----:R-:W-:Y:S01]  /*4b60*/  @!P1 ISETP.NE.AND P0, PT, R10, 0x1, PT ;  /* 0x000000010a00980c */ /* 0x002fe20003f05270 */
[----:B------:R-:W-:Y:S01]  /*4b70*/  @!P1 IMAD.HI.U32 R0, R45, R12, RZ ;  /* 0x0000000c2d009227 */ /* 0x000fe200078e00ff */
[----:B------:R-:W-:Y:S01]  /*4b80*/  @!P1 ISETP.NE.AND P2, PT, R9, 0x1, PT ;  /* 0x000000010900980c */ /* 0x000fe20003f45270 */
[----:B------:R-:W-:Y:S01]  /*4b90*/  ULOP3.LUT UP0, URZ, UR48, 0x1b0, URZ, 0xc0, !UPT ;  /* 0x000001b030ff7892 */ /* 0x000fe2000f80c0ff */
[----:B------:R-:W-:Y:S01]  /*4ba0*/  R2UR UR42, R21 ;  /* 0x00000000152a72ca */ /* 0x000fe200000e0000 */
[----:B------:R-:W-:Y:S01]  /*4bb0*/  @!P1 IMAD.HI.U32 R3, R43, R11, RZ ;  /* 0x0000000b2b039227 */ /* 0x000fe200078e00ff */
[----:B------:R-:W-:Y:S02]  /*4bc0*/  @!P1 SHF.R.U32.HI R0, RZ, R13, R0 ;  /* 0x0000000dff009219 */ /* 0x000fe40000011600 */
[----:B------:R-:W-:Y:S01]  /*4bd0*/  R2UR UR41, R20 ;  /* 0x00000000142972ca */ /* 0x000fe200000e0000 */
[----:B------:R-:W-:Y:S01]  /*4be0*/  VIADD R112, R112, 0x1 ;  /* 0x0000000170707836 */ /* 0x000fe20000000000 */
[----:B------:R-:W-:Y:S02]  /*4bf0*/  @!P1 SHF.R.U32.HI R2, RZ, R14, R3 ;  /* 0x0000000eff029219 */ /* 0x000fe40000011603 */
[----:B------:R-:W-:Y:S02]  /*4c00*/  @!P1 SEL R3, R45, R0, !P2 ;  /* 0x000000002d039207 */ /* 0x000fe40005000000 */
[----:B------:R-:W-:Y:S02]  /*4c10*/  @!P1 SEL R2, R43, R2, !P0 ;  /* 0x000000022b029207 */ /* 0x000fe40004000000 */
[----:B------:R-:W-:Y:S01]  /*4c20*/  @P4 SHF.R.U32.HI R103, RZ, 0x10, R17 ;  /* 0x00000010ff674819 */ /* 0x000fe20000011611 */
[----:B------:R-:W-:Y:S02]  /*4c30*/  USHF.L.U32 UR42, UR42, 0x6, URZ ;  /* 0x000000062a2a7899 */ /* 0x000fe400080006ff */
[----:B------:R-:W-:Y:S02]  /*4c40*/  @!P1 IMAD.IADD R0, R2, 0x1, -R3 ;  /* 0x0000000102009824 */ /* 0x000fe400078e0a03 */
[----:B------:R-:W-:Y:S01]  /*4c50*/  @!P1 IMAD.IADD R2, R3, 0x1, -R2 ;  /* 0x0000000103029824 */ /* 0x000fe200078e0a02 */
[----:B------:R-:W-:Y:S01]  /*4c60*/  USHF.L.U32 UR41, UR41, 0x7, URZ ;  /* 0x0000000729297899 */ /* 0x000fe200080006ff */
[----:B------:R-:W-:Y:S02]  /*4c70*/  @!P1 IMAD R45, R0, R9, R45 ;  /* 0x00000009002d9224 */ /* 0x000fe400078e022d */
[----:B------:R-:W-:Y:S01]  /*4c80*/  @!P1 IMAD R43, R2, R10, R43 ;  /* 0x0000000a022b9224 */ /* 0x000fe200078e022b */
[----:B------:R-:W-:Y:S08]  /*4c90*/  BRA.U !UP0, `(.L_x_79) ;  /* 0x0000000108407547 */ /* 0x000ff0000b800000 */
[----:B------:R-:W1:Y:S01]  /*4ca0*/  LDCU.64 UR8, c[0x4][0x80] ;  /* 0x01001000ff0877ac */ /* 0x000e620008000a00 */
[----:B------:R-:W-:Y:S01]  /*4cb0*/  MOV R3, 0x0 ;  /* 0x0000000000037802 */ /* 0x000fe20000000f00 */
[----:B------:R-:W-:Y:S02]  /*4cc0*/  HFMA2 R12, -RZ, RZ, 0, 5.9604644775390625e-08 ;  /* 0x00000001ff0c7431 */ /* 0x000fe400000001ff */
[----:B------:R-:W-:Y:S02]  /*4cd0*/  IMAD.MOV.U32 R8, RZ, RZ, 0x70 ;  /* 0x00000070ff087424 */ /* 0x000fe400078e00ff */
[----:B------:R-:W-:Y:S01]  /*4ce0*/  IMAD.MOV.U32 R13, RZ, RZ, RZ ;  /* 0x000000ffff0d7224 */ /* 0x000fe200078e00ff */
[----:B------:R-:W2:Y:S01]  /*4cf0*/  LDCU.64 UR6, c[0x4][0x88] ;  /* 0x01001100ff0677ac */ /* 0x000ea20008000a00 */
[----:B------:R-:W3:Y:S01]  /*4d00*/  LDC.64 R2, c[0x4][R3] ;  /* 0x0100000003027b82 */ /* 0x000ee20000000a00 */
[----:B------:R-:W4:Y:S01]  /*4d10*/  LDCU.64 UR4, c[0x4][0x8] ;  /* 0x01000100ff0477ac */ /* 0x000f220008000a00 */
[----:B-1----:R-:W-:Y:S01]  /*4d20*/  MOV R5, UR9 ;  /* 0x0000000900057c02 */ /* 0x002fe20008000f00 */
[----:B------:R-:W-:Y:S01]  /*4d30*/  IMAD.U32 R4, RZ, RZ, UR8 ;  /* 0x00000008ff047e24 */ /* 0x000fe2000f8e00ff */
[----:B--2---:R-:W-:Y:S01]  /*4d40*/  MOV R7, UR7 ;  /* 0x0000000700077c02 */ /* 0x004fe20008000f00 */
[----:B------:R-:W-:Y:S01]  /*4d50*/  IMAD.U32 R6, RZ, RZ, UR6 ;  /* 0x00000006ff067e24 */ /* 0x000fe2000f8e00ff */
[----:B----4-:R-:W-:Y:S01]  /*4d60*/  MOV R11, UR5 ;  /* 0x00000005000b7c02 */ /* 0x010fe20008000f00 */
[----:B------:R-:W-:Y:S02]  /*4d70*/  IMAD.U32 R10, RZ, RZ, UR4 ;  /* 0x00000004ff0a7e24 */ /* 0x000fe4000f8e00ff */
[----:B------:R-:W-:Y:S07]  /*4d80*/  LEPC R20, `(.L_x_79) ;  /* 0x000000001014794e */ /* 0x000fee0000000000 */
[----:B---3-5:R-:W-:Y:S05]  /*4d90*/  CALL.ABS.NOINC R2 ;  /* 0x0000000002007343 */ /* 0x028fea0003c00000 */
.L_x_79:
[----:B------:R-:W-:Y:S01]  /*4da0*/  LOP3.LUT P0, RZ, R109, 0x1b0, RZ, 0xc0, !PT ;  /* 0x000001b06dff7812 */ /* 0x000fe2000780c0ff */
[----:B------:R-:W-:Y:S11]  /*4db0*/  BSSY.RECONVERGENT B6, `(.L_x_80) ;  /* 0x0000013000067945 */ /* 0x000ff60003800200 */
[----:B------:R-:W-:Y:S01]  /*4dc0*/  @!UPT UIADD3 URZ, UPT, UPT, URZ, URZ, URZ ;  /* 0x000000fffffff290 */ /* 0x000fe2000fffe0ff */
[----:B------:R-:W-:Y:S05]  /*4dd0*/  @!P0 BRA `(.L_x_81) ;  /* 0x0000000000408947 */ /* 0x000fea0003800000 */
        /* <DEDUP_REMOVED lines=16> */
.L_x_81:
[----:B------:R-:W-:Y:S05]  /*4ee0*/  BSYNC.RECONVERGENT B6 ;  /* 0x0000000000067941 */ /* 0x000fea0003800200 */
.L_x_80:
[----:B------:R-:W-:Y:S01]  /*4ef0*/  ISETP.NE.U32.AND P4, PT, R90, RZ, PT ;  /* 0x000000ff5a00720c */ /* 0x000fe20003f85070 */
[----:B------:R-:W-:Y:S01]  /*4f00*/  UISETP.NE.AND UP2, UPT, UR50, URZ, UPT ;  /* 0x000000ff3200728c */ /* 0x000fe2000bf45270 */
[----:B------:R-:W-:Y:S01]  /*4f10*/  ISETP.NE.U32.AND P2, PT, RZ, UR38, PT ;  /* 0x00000026ff007c0c */ /* 0x000fe2000bf45070 */
[----:B------:R-:W-:Y:S01]  /*4f20*/  UISETP.NE.U32.AND UP1, UPT, UR44, URZ, UPT ;  /* 0x000000ff2c00728c */ /* 0x000fe2000bf25070 */
[----:B------:R-:W-:Y:S01]  /*4f30*/  ISETP.NE.AND.EX P4, PT, R91, RZ, PT, P4 ;  /* 0x000000ff5b00720c */ /* 0x000fe20003f85340 */
[----:B------:R-:W-:Y:S01]  /*4f40*/  UPLOP3.LUT UP0, UPT, UPT, UPT, UPT, 0x40, 0x4 ;  /* 0x000000000004789c */ /* 0x000fe20003f0e870 */
[----:B------:R-:W-:Y:S01]  /*4f50*/  ISETP.NE.AND.EX P2, PT, RZ, UR39, PT, P2 ;  /* 0x00000027ff007c0c */ /* 0x000fe2000bf45320 */
[----:B------:R-:W-:Y:S01]  /*4f60*/  UISETP.NE.AND.EX UP1, UPT, UR45, URZ, UPT, UP1 ;  /* 0x000000ff2d00728c */ /* 0x000fe2000bf25310 */
[----:B------:R-:W-:Y:S04]  /*4f70*/  PLOP3.LUT P1, PT, PT, PT, UP2, 0x80, 0x8 ;  /* 0x000000000008781c */ /* 0x000fe80003f2f028 */
[----:B------:R-:W-:Y:S06]  /*4f80*/  @UP2 UPLOP3.LUT UP0, UPT, UPT, UPT, UP1, 0x80, 0x8 ;  /* 0x000000000008289c */ /* 0x000fec0003f0f010 */
[----:B------:R-:W-:Y:S01]  /*4f90*/  PLOP3.LUT P0, PT, PT, PT, UP0, 0x80, 0x8 ;  /* 0x000000000008781c */ /* 0x000fe20003f0f008 */
[----:B------:R-:W-:Y:S01]  /*4fa0*/  @!UPT UIADD3 URZ, UPT, UPT, URZ, URZ, URZ ;  /* 0x000000fffffff290 */ /* 0x000fe2000fffe0ff */
[----:B------:R-:W-:Y:S11]  /*4fb0*/  BRA.U !UP1, `(.L_x_82) ;  /* 0x0000000109387547 */ /* 0x000ff6000b800000 */
[----:B------:R-:W-:Y:S01]  /*4fc0*/  UISETP.NE.U32.AND UP0, UPT, UR38, URZ, UPT ;  /* 0x000000ff2600728c */ /* 0x000fe2000bf05070 */
[----:B------:R-:W-:Y:S02]  /*4fd0*/  HFMA2 R0, -RZ, RZ, 0, 5.9604644775390625e-08 ;  /* 0x00000001ff007431 */ /* 0x000fe400000001ff */
[----:B------:R-:W-:Y:S01]  /*4fe0*/  IMAD.MOV.U32 R95, RZ, RZ, 0x1 ;  /* 0x00000001ff5f7424 */ /* 0x000fe200078e00ff */
[----:B------:R-:W-:Y:S06]  /*4ff0*/  UISETP.NE.AND.EX UP0, UPT, UR39, URZ, UPT, UP0 ;  /* 0x000000ff2700728c */ /* 0x000fec000bf05300 */
[----:B------:R-:W-:Y:S05]  /*5000*/  PLOP3.LUT P3, PT, PT, PT, UP0, 0x80, 0x8 ;  /* 0x000000000008781c */ /* 0x000fea0003f6f008 */
[----:B------:R-:W1:Y:S01]  /*5010*/  @UP0 LDCU.64 UR6, c[0x0][0x888] ;  /* 0x00011100ff0607ac */ /* 0x000e620008000a00 */
[----:B------:R-:W-:Y:S07]  /*5020*/  @UP0 UIMAD UR4, UR36, UR44, URZ ;  /* 0x0000002c240402a4 */ /* 0x000fee000f8e02ff */
[----:B------:R-:W-:Y:S01]  /*5030*/  @!P3 PRMT R95, R0, 0x7610, R95 ;  /* 0x00007610005fb816 */ /* 0x000fe2000000005f */
[----:B-1----:R-:W-:Y:S03]  /*5040*/  @UP0 UIMAD.WIDE UR6, UR4, 0x4, UR6 ;  /* 0x00000004040608a5 */ /* 0x002fe6000f8e0206 */
[----:B------:R-:W1:Y:S03]  /*5050*/  @!UP0 LDCU UR4, c[0x0][0x880] ;  /* 0x00011000ff0487ac */ /* 0x000e660008000800 */
[----:B------:R-:W-:Y:S01]  /*5060*/  IMAD.U32 R2, RZ, RZ, UR6 ;  /* 0x00000006ff027e24 */ /* 0x000fe2000f8e00ff */
[----:B------:R-:W-:Y:S05]  /*5070*/  MOV R3, UR7 ;  /* 0x0000000700037c02 */ /* 0x000fea0008000f00 */
[----:B-----5:R2:W5:Y:S02]  /*5080*/  @P3 LDG.E R49, desc[UR46][R2.64] ;  /* 0x0000002e02313981 */ /* 0x020564000c1e1900 */
[----:B-12---:R-:W-:Y:S02]  /*5090*/  @!P3 IMAD.U32 R49, RZ, RZ, UR4 ;  /* 0x00000004ff31be24 */ /* 0x006fe4000f8e00ff */
.L_x_82:
[----:B------:R-:W-:Y:S05]  /*50a0*/  @!P4 BRA `(.L_x_83) ;  /* 0x000000000020c947 */ /* 0x000fea0003800000 */
[----:B------:R-:W-:Y:S04]  /*50b0*/  ISETP.NE.U32.AND P3, PT, R88, RZ, PT ;  /* 0x000000ff5800720c */ /* 0x000fe80003f65070 */
[----:B------:R-:W-:Y:S11]  /*50c0*/  ISETP.NE.AND.EX P3, PT, R89, RZ, PT, P3 ;  /* 0x000000ff5900720c */ /* 0x000ff60003f65330 */
[----:B------:R-:W-:Y:S02]  /*50d0*/  @!UPT UIADD3 URZ, UPT, UPT, URZ, URZ, URZ ;  /* 0x000000fffffff290 */ /* 0x000fe4000fffe0ff */
[----:B------:R-:W1:Y:S01]  /*50e0*/  @P3 LDC.64 R2, c[0x0][0x8a8] ;  /* 0x00022a00ff023b82 */ /* 0x000e620000000a00 */
[----:B------:R-:W-:Y:S04]  /*50f0*/  @P3 IMAD R0, R90, UR36, RZ ;  /* 0x000000245a003c24 */ /* 0x000fe8000f8e02ff */
[----:B-1----:R-:W-:Y:S05]  /*5100*/  @P3 IMAD.WIDE R2, R0, 0x4, R2 ;  /* 0x0000000400023825 */ /* 0x002fea00078e0202 */
[----:B-----5:R1:W5:Y:S02]  /*5110*/  @P3 LDG.E R47, desc[UR46][R2.64] ;  /* 0x0000002e022f3981 */ /* 0x020364000c1e1900 */
[----:B-1----:R-:W2:Y:S02]  /*5120*/  @!P3 LDC R47, c[0x0][0x8a0] ;  /* 0x00022800ff2fbb82 */ /* 0x002ea40000000800 */
.L_x_83:
[----:B-----5:R-:W-:Y:S01]  /*5130*/  FSETP.NEU.AND P4, PT, R49, RZ, PT ;  /* 0x000000ff3100720b */ /* 0x020fe20003f8d000 */
[----:B------:R-:W-:Y:S01]  /*5140*/  BSSY B1, `(.L_x_84) ;  /* 0x0000042000017945 */ /* 0x000fe20003800000 */
[----:B------:R-:W-:Y:S01]  /*5150*/  SEL R7, RZ, 0xffffffff, P2 ;  /* 0xffffffffff077807 */ /* 0x000fe20001000000 */
[----:B------:R-:W-:Y:S01]  /*5160*/  IMAD.MOV.U32 R115, RZ, RZ, 0x1 ;  /* 0x00000001ff737424 */ /* 0x000fe200078e00ff */
[----:B------:R-:W-:Y:S02]  /*5170*/  LOP3.LUT P3, RZ, R95, 0xff, RZ, 0xc0, !PT ;  /* 0x000000ff5fff7812 */ /* 0x000fe4000786c0ff */
[----:B------:R-:W-:Y:S02]  /*5180*/  CS2R R86, SRZ ;  /* 0x0000000000567805 */ /* 0x000fe4000001ff00 */
[----:B------:R-:W-:Y:S02]  /*5190*/  @P1 SEL R4, RZ, 0xffffffff, P4 ;  /* 0xffffffffff041807 */ /* 0x000fe40002000000 */
[----:B------:R-:W-:Y:S02]  /*51a0*/  CS2R R84, SRZ ;  /* 0x0000000000547805 */ /* 0x000fe4000001ff00 */
[----:B------:R-:W-:Y:S02]  /*51b0*/  LEA R0, R105, UR49, 0x3 ;  /* 0x0000003169007c11 */ /* 0x000fe4000f8e18ff */
[----:B------:R-:W-:Y:S02]  /*51c0*/  CS2R R82, SRZ ;  /* 0x0000000000527805 */ /* 0x000fe4000001ff00 */
[----:B------:R-:W-:Y:S02]  /*51d0*/  @P0 SEL R4, R7, R4, !P3 ;  /* 0x0000000407040207 */ /* 0x000fe40005800000 */
[----:B------:R-:W-:Y:S02]  /*51e0*/  CS2R R80, SRZ ;  /* 0x0000000000507805 */ /* 0x000fe4000001ff00 */
[----:B------:R-:W-:Y:S02]  /*51f0*/  LEA R113, R44, UR49, 0x3 ;  /* 0x000000312c717c11 */ /* 0x000fe4000f8e18ff */
[----:B------:R-:W-:Y:S02]  /*5200*/  @P1 LOP3.LUT R4, R4, 0x1, RZ, 0xc0, !PT ;  /* 0x0000000104041812 */ /* 0x000fe400078ec0ff */
[----:B------:R-:W-:Y:S02]  /*5210*/  SHF.L.U32 R2, R107, 0x1f, RZ ;  /* 0x0000001f6b027819 */ /* 0x000fe400000006ff */
[----:B------:R-:W-:Y:S02]  /*5220*/  ISETP.NE.U32.OR P6, PT, R4, 0x1, !P1 ;  /* 0x000000010400780c */ /* 0x000fe40004fc5470 */
[----:B------:R-:W-:Y:S02]  /*5230*/  PLOP3.LUT P2, PT, PT, PT, UP1, 0x80, 0x8 ;  /* 0x000000000008781c */ /* 0x000fe40003f4f018 */
[----:B------:R-:W-:Y:S02]  /*5240*/  LEA.HI R5, R44, R44, RZ, 0x1 ;  /* 0x0000002c2c057211 */ /* 0x000fe400078f08ff */
[----:B------:R-:W-:Y:S02]  /*5250*/  SEL R4, RZ, 0xffffffff, P4 ;  /* 0xffffffffff047807 */ /* 0x000fe40002000000 */
[----:B------:R-:W-:Y:S01]  /*5260*/  P2R R114, PR, RZ, 0x40 ;  /* 0x00000040ff727803 */ /* 0x000fe20000000000 */
[C---:B------:R-:W-:Y:S01]  /*5270*/  IMAD.SHL.U32 R3, R5.reuse, 0x40, RZ ;  /* 0x0000004005037824 */ /* 0x040fe200078e00ff */
[----:B------:R-:W-:Y:S03]  /*5280*/  LOP3.LUT R5, R5, 0xffe, RZ, 0xc0, !PT ;  /* 0x00000ffe05057812 */ /* 0x000fe600078ec0ff */
[----:B------:R-:W-:Y:S02]  /*5290*/  @P6 SHF.L.U32 R9, R104, 0x1f, RZ ;  /* 0x0000001f68096819 */ /* 0x000fe400000006ff */
[----:B------:R-:W-:Y:S01]  /*52a0*/  @P2 SEL R4, R7, R4, !P3 ;  /* 0x0000000407042207 */ /* 0x000fe20005800000 */
[----:B------:R-:W-:Y:S01]  /*52b0*/  IMAD.IADD R48, R44, 0x1, -R5 ;  /* 0x000000012c307824 */ /* 0x000fe200078e0a05 */
[----:B------:R-:W1:Y:S01]  /*52c0*/  @P6 SYNCS.PHASECHK.TRANS64.TRYWAIT P1, [R0+URZ+0x20], R9 ;  /* 0x00002009000065a7 */ /* 0x000e6200080211ff */
[----:B------:R-:W-:Y:S02]  /*52d0*/  LOP3.LUT R3, R3, 0xffffff80, RZ, 0xc0, !PT ;  /* 0xffffff8003037812 */ /* 0x000fe400078ec0ff */
[----:B------:R-:W-:Y:S03]  /*52e0*/  LOP3.LUT R4, R4, 0x1, RZ, 0xc0, !PT ;  /* 0x0000000104047812 */ /* 0x000fe600078ec0ff */
[----:B------:R-:W-:Y:S01]  /*52f0*/  IMAD.IADD R3, R46, 0x1, R3 ;  /* 0x000000012e037824 */ /* 0x000fe200078e0203 */
[----:B------:R-:W-:Y:S03]  /*5300*/  ISETP.NE.U32.AND P5, PT, R4, 0x1, PT ;  /* 0x000000010400780c */ /* 0x000fe60003fa5070 */
[----:B------:R-:W-:Y:S01]  /*5310*/  IMAD R48, R48, 0x100000, R3 ;  /* 0x0010000030307824 */ /* 0x000fe200078e0203 */
[----:B------:R-:W-:Y:S01]  /*5320*/  P2R R124, PR, RZ, 0x20 ;  /* 0x00000020ff7c7803 */ /* 0x000fe20000000000 */
[----:B------:R3:W4:Y:S01]  /*5330*/  SYNCS.PHASECHK.TRANS64.TRYWAIT P0, [R113+URZ+0x70], R2 ;  /* 0x00007002710075a7 */ /* 0x00072200080011ff */
[----:B-1----:R-:W-:Y:S01]  /*5340*/  @P6 SEL R115, RZ, 0x1, !P1 ;  /* 0x00000001ff736807 */ /* 0x002fe20004800000 */
[----:B---3--:R-:W-:Y:S06]  /*5350*/  @!P6 BRA `(.L_x_85) ;  /* 0x000000000080e947 */ /* 0x008fec0003800000 */
[----:B------:R-:W-:Y:S01]  /*5360*/  @P5 IMAD R5, R105, 0x1000, R100 ;  /* 0x0000100069055824 */ /* 0x000fe200078e0264 */
[----:B------:R-:W-:Y:S01]  /*5370*/  ISETP.NE.AND P1, PT, R115, RZ, PT ;  /* 0x000000ff7300720c */ /* 0x000fe20003f25270 */
[----:B------:R-:W-:Y:S01]  /*5380*/  BSSY B0, `(.L_x_86) ;  /* 0x000000b000007945 */ /* 0x000fe20003800000 */
[----:B------:R-:W-:Y:S01]  /*5390*/  CS2R R82, SRZ ;  /* 0x0000000000527805 */ /* 0x000fe2000001ff00 */
[----:B------:R-:W-:Y:S01]  /*53a0*/  @P5 VIADD R4, R5, UR49 ;  /* 0x0000003105045c36 */ /* 0x000fe20008000000 */
[----:B------:R-:W-:Y:S02]  /*53b0*/  CS2R R80, SRZ ;  /* 0x0000000000507805 */ /* 0x000fe4000001ff00 */
[----:B------:R-:W-:Y:S02]  /*53c0*/  CS2R R86, SRZ ;  /* 0x0000000000567805 */ /* 0x000fe4000001ff00 */
[----:B------:R-:W-:Y:S01]  /*53d0*/  CS2R R84, SRZ ;  /* 0x0000000000547805 */ /* 0x000fe2000001ff00 */
[----:B------:R-:W-:Y:S04]  /*53e0*/  @P5 IMAD R4, R108, -0x10, R4 ;  /* 0xfffffff06c045824 */ /* 0x000fe800078e0204 */
[----:B------:R-:W-:Y:S05]  /*53f0*/  @P1 BRA `(.L_x_87) ;  /* 0x00000000000c1947 */ /* 0x000fea0003800000 */
[----:B------:R-:W-:Y:S04]  /*5400*/  SHF.L.U32 R3, R104, 0x1f, RZ ;  /* 0x0000001f68037819 */ /* 0x000fe800000006ff */
[----:B------:R-:W1:Y:S02]  /*5410*/  SYNCS.PHASECHK.TRANS64.TRYWAIT P1, [R0+URZ+0x20], R3 ;  /* 0x00002003000075a7 */ /* 0x000e6400080211ff */
[----:B-1----:R-:W-:Y:S05]  /*5420*/  @!P1 BRA `(.L_x_88) ;  /* 0x0000002000c09947 */ /* 0x002fea0003800000 */
.L_x_87:
[----:B------:R-:W-:Y:S05]  /*5430*/  BSYNC B0 ;  /* 0x0000000000007941 */ /* 0x000fea0003800000 */
.L_x_86:
[----:B------:R-:W-:Y:S01]  /*5440*/  ISETP.NE.AND P1, PT, R124, RZ, PT ;  /* 0x000000ff7c00720c */ /* 0x000fe20003f25270 */
[----:B-1----:R-:W-:Y:S02]  /*5450*/  VIADD R3, R0, 0x30 ;  /* 0x0000003000037836 */ /* 0x002fe40000000000 */
[----:B------:R-:W-:Y:S02]  /*5460*/  IMAD.U32 R0, RZ, RZ, UR37 ;  /* 0x00000025ff007e24 */ /* 0x000fe4000f8e00ff */
[----:B------:R-:W-:Y:S03]  /*5470*/  VIADD R105, R105, 0x1 ;  /* 0x0000000169697836 */ /* 0x000fe60000000000 */
[----:B------:R-:W-:Y:S05]  /*5480*/  PRMT R0, R0, 0x654, R3 ;  /* 0x0000065400007816 */ /* 0x000fea0000000003 */
[----:B------:R1:W3:Y:S04]  /*5490*/  @P1 LDS.128 R80, [R5+UR49+0x200] ;  /* 0x0002003105501984 */ /* 0x0002e80008000c00 */
[----:B------:R1:W1:Y:S01]  /*54a0*/  @P1 LDS.128 R84, [R4+0x210] ;  /* 0x0002100004541984 */ /* 0x0002620000000c00 */
[C---:B------:R-:W-:Y:S01]  /*54b0*/  ISETP.NE.AND P1, PT, R105.reuse, 0x2, PT ;  /* 0x000000026900780c */ /* 0x040fe20003f25270 */
[----:B------:R-:W-:Y:S01]  /*54c0*/  @!PT LDS RZ, [RZ] ;  /* 0x00000000fffff984 */ /* 0x000fe20000000800 */
[----:B------:R-:W-:Y:S01]  /*54d0*/  @!PT LDS RZ, [RZ] ;  /* 0x00000000fffff984 */ /* 0x000fe20000000800 */
[----:B------:R-:W-:Y:S01]  /*54e0*/  @!PT LDS RZ, [RZ] ;  /* 0x00000000fffff984 */ /* 0x000fe20000000800 */
[----:B------:R-:W-:Y:S01]  /*54f0*/  @!PT LDS RZ, [RZ] ;  /* 0x00000000fffff984 */ /* 0x000fe20000000800 */
[----:B------:R5:W-:Y:S06]  /*5500*/  MEMBAR.ALL.CTA ;  /* 0x0000000000007992 */ /* 0x000bec0000008000 */
[----:B-----5:R-:W5:Y:S01]  /*5510*/  FENCE.VIEW.ASYNC.S ;  /* 0x00000000000073c6 */ /* 0x020f620000000000 */
[----:B------:R-:W-:Y:S02]  /*5520*/  SEL R3, RZ, 0x1, P1 ;  /* 0x00000001ff037807 */ /* 0x000fe40000800000 */
[----:B------:R-:W-:Y:S02]  /*5530*/  SEL R105, R105, RZ, P1 ;  /* 0x000000ff69697207 */ /* 0x000fe40000800000 */
[----:B------:R-:W-:Y:S01]  /*5540*/  LOP3.LUT R104, R104, R3, RZ, 0x3c, !PT ;  /* 0x0000000368687212 */ /* 0x000fe200078e3cff */
[----:B-----5:R1:W-:Y:S06]  /*5550*/  SYNCS.ARRIVE.TRANS64.RED.A1T0 RZ, [R0+URZ], RZ ;  /* 0x000000ff00ff79a7 */ /* 0x0203ec00081004ff */
.L_x_85:
[----:B------:R-:W-:Y:S05]  /*5560*/  BSYNC B1 ;  /* 0x0000000000017941 */ /* 0x000fea0003800000 */
.L_x_84:
[----:B-1----:R-:W-:Y:S04]  /*5570*/  SHF.R.U32.HI R0, RZ, 0x15, R48 ;  /* 0x00000015ff007819 */ /* 0x002fe80000011630 */
[----:B------:R-:W-:Y:S01]  /*5580*/  LOP3.LUT P1, RZ, R0, 0x3, R101, 0x48, !PT ;  /* 0x0000000300ff7812 */ /* 0x000fe20007824865 */
[----:B------:R-:W-:Y:S01]  /*5590*/  @!UPT UIADD3 URZ, UPT, UPT, URZ, URZ, URZ ;  /* 0x000000fffffff290 */ /* 0x000fe2000fffe0ff */
[----:B----4-:R-:W-:Y:S11]  /*55a0*/  @P0 BRA `(.L_x_89) ;  /* 0x0000000000080947 */ /* 0x010ff60003800000 */
[----:B------:R-:W1:Y:S02]  /*55b0*/  SYNCS.PHASECHK.TRANS64.TRYWAIT P0, [R113+URZ+0x70], R2 ;  /* 0x00007002710075a7 */ /* 0x000e6400080011ff */
[----:B-1----:R-:W-:Y:S05]  /*55c0*/  @!P0 BRA `(.L_x_90) ;  /* 0x00000020006c8947 */ /* 0x002fea0003800000 */
.L_x_89:
[----:B------:R-:W-:Y:S05]  /*55d0*/  @!P1 BRA `(.L_x_91) ;  /* 0x0000000000409947 */ /* 0x000fea0003800000 */
[----:B------:R-:W4:Y:S01]  /*55e0*/  LDCU.64 UR8, c[0x4][0x70] ;  /* 0x01000e00ff0877ac */ /* 0x000f220008000a00 */
[----:B------:R-:W-:Y:S01]  /*55f0*/  MOV R3, 0x0 ;  /* 0x0000000000037802 */ /* 0x000fe20000000f00 */
[----:B------:R-:W-:Y:S02]  /*5600*/  HFMA2 R12, -RZ, RZ, 0, 5.9604644775390625e-08 ;  /* 0x00000001ff0c7431 */ /* 0x000fe400000001ff */
[----:B------:R-:W-:Y:S02]  /*5610*/  IMAD.MOV.U32 R8, RZ, RZ, 0x192 ;  /* 0x00000192ff087424 */ /* 0x000fe400078e00ff */
[----:B------:R-:W-:Y:S01]  /*5620*/  IMAD.MOV.U32 R13, RZ, RZ, RZ ;  /* 0x000000ffff0d7224 */ /* 0x000fe200078e00ff */
[----:B------:R-:W5:Y:S01]  /*5630*/  LDCU.64 UR6, c[0x4][0x78] ;  /* 0x01000f00ff0677ac */ /* 0x000f620008000a00 */
[----:B-1----:R-:W1:Y:S01]  /*5640*/  LDC.64 R2, c[0x4][R3] ;  /* 0x0100000003027b82 */ /* 0x002e620000000a00 */
[----:B------:R-:W2:Y:S01]  /*5650*/  LDCU.64 UR4, c[0x4][0x10] ;  /* 0x01000200ff0477ac */ /* 0x000ea20008000a00 */
[----:B----4-:R-:W-:Y:S01]  /*5660*/  MOV R5, UR9 ;  /* 0x0000000900057c02 */ /* 0x010fe20008000f00 */
[----:B------:R-:W-:Y:S01]  /*5670*/  IMAD.U32 R4, RZ, RZ, UR8 ;  /* 0x00000008ff047e24 */ /* 0x000fe2000f8e00ff */
[----:B-----5:R-:W-:Y:S01]  /*5680*/  MOV R7, UR7 ;  /* 0x0000000700077c02 */ /* 0x020fe20008000f00 */
[----:B------:R-:W-:Y:S01]  /*5690*/  IMAD.U32 R6, RZ, RZ, UR6 ;  /* 0x00000006ff067e24 */ /* 0x000fe2000f8e00ff */
[----:B--2---:R-:W-:Y:S01]  /*56a0*/  MOV R11, UR5 ;  /* 0x00000005000b7c02 */ /* 0x004fe20008000f00 */
[----:B------:R-:W-:Y:S02]  /*56b0*/  IMAD.U32 R10, RZ, RZ, UR4 ;  /* 0x00000004ff0a7e24 */ /* 0x000fe4000f8e00ff */
[----:B------:R-:W-:Y:S07]  /*56c0*/  LEPC R20, `(.L_x_91) ;  /* 0x000000001014794e */ /* 0x000fee0000000000 */
[----:B-1-3--:R-:W-:Y:S05]  /*56d0*/  CALL.ABS.NOINC R2 ;  /* 0x0000000002007343 */ /* 0x00afea0003c00000 */
.L_x_91:
[-C--:B---3--:R-:W-:Y:S01]  /*56e0*/  F2FP.F16.E4M3.UNPACK_B R51, R80.reuse ;  /* 0x00000050ff33723e */ /* 0x088fe200020006ff */
[----:B------:R-:W-:Y:S05]  /*56f0*/  WARPSYNC.ALL ;  /* 0x0000000000007948 */ /* 0x000fea0003800000 */
[----:B------:R-:W-:Y:S01]  /*5700*/  R2UR UR4, R48 ;  /* 0x00000000300472ca */ /* 0x000fe200000e0000 */
[--C-:B------:R-:W-:Y:S01]  /*5710*/  HADD2.F32 R50, -RZ, R51.reuse.H0_H0 ;  /* 0x20000033ff327230 */ /* 0x100fe20000004100 */
[----:B------:R-:W-:Y:S01]  /*5720*/  F2FP.F16.E4M3.UNPACK_B R53, R80.H1 ;  /* 0x00000050ff35723e */ /* 0x000fe200030006ff */
[----:B------:R-:W-:Y:S01]  /*5730*/  HADD2.F32 R51, -RZ, R51.H1_H1 ;  /* 0x30000033ff337230 */ /* 0x000fe20000004100 */
[-C--:B------:R-:W-:Y:S01]  /*5740*/  F2FP.F16.E4M3.UNPACK_B R55, R81.reuse ;  /* 0x00000051ff37723e */ /* 0x080fe200020006ff */
[----:B------:R-:W-:Y:S01]  /*5750*/  BSSY.RECONVERGENT B0, `(.L_x_92) ;  /* 0x0000099000007945 */ /* 0x000fe20003800200 */
[----:B------:R-:W-:Y:S01]  /*5760*/  F2FP.F16.E4M3.UNPACK_B R57, R81.H1 ;  /* 0x00000051ff39723e */ /* 0x000fe200030006ff */
[--C-:B------:R-:W-:Y:S01]  /*5770*/  HADD2.F32 R52, -RZ, R53.reuse.H0_H0 ;  /* 0x20000035ff347230 */ /* 0x100fe20000004100 */
[-C--:B------:R-:W-:Y:S01]  /*5780*/  F2FP.F16.E4M3.UNPACK_B R59, R82.reuse ;  /* 0x00000052ff3b723e */ /* 0x080fe200020006ff */
[----:B------:R-:W-:Y:S01]  /*5790*/  HADD2.F32 R54, -RZ, R53.H1_H1 ;  /* 0x30000035ff367230 */ /* 0x000fe20000004100 */
[----:B------:R-:W-:Y:S01]  /*57a0*/  F2FP.F16.E4M3.UNPACK_B R61, R82.H1 ;  /* 0x00000052ff3d723e */ /* 0x000fe200030006ff */
[--C-:B------:R-:W-:Y:S01]  /*57b0*/  HADD2.F32 R53, -RZ, R55.reuse.H0_H0 ;  /* 0x20000037ff357230 */ /* 0x100fe20000004100 */
[-C--:B------:R-:W-:Y:S01]  /*57c0*/  F2FP.F16.E4M3.UNPACK_B R63, R83.reuse ;  /* 0x00000053ff3f723e */ /* 0x080fe200020006ff */
[----:B------:R-:W-:Y:S01]  /*57d0*/  LDTM.16dp32bit_t0_t15.x32 R4, tmem[UR4] ;  /* 0x00000004000479ee */ /* 0x000fe20008a80000 */
[----:B------:R-:W2:Y:S01]  /*57e0*/  LDTM.16dp32bit_t16_t31.x32 R4, tmem[UR4+0x20] ;  /* 0x00002004000479ee */ /* 0x000ea20008aa0000 */
[----:B------:R-:W-:Y:S01]  /*57f0*/  SHF.L.U32 R125, R102, 0x4, RZ ;  /* 0x00000004667d7819 */ /* 0x000fe200000006ff */
[----:B------:R-:W-:Y:S01]  /*5800*/  HADD2.F32 R56, -RZ, R55.H1_H1 ;  /* 0x30000037ff387230 */ /* 0x000fe20000004100 */
[----:B------:R-:W-:Y:S01]  /*5810*/  ISETP.NE.AND P6, PT, R114, RZ, PT ;  /* 0x000000ff7200720c */ /* 0x000fe20003fc5270 */
[----:B------:R-:W-:Y:S01]  /*5820*/  HADD2.F32 R60, -RZ, R59.H1_H1 ;  /* 0x3000003bff3c7230 */ /* 0x000fe20000004100 */
[----:B------:R-:W-:Y:S01]  /*5830*/  IADD3 R114, PT, PT, R100, UR49, RZ ;  /* 0x0000003164727c10 */ /* 0x000fe2000fffe0ff */
[----:B------:R-:W-:Y:S01]  /*5840*/  HADD2.F32 R64, -RZ, R63.H1_H1 ;  /* 0x3000003fff407230 */ /* 0x000fe20000004100 */
[----:B------:R-:W-:Y:S01]  /*5850*/  F2FP.F16.E4M3.UNPACK_B R65, R83.H1 ;  /* 0x00000053ff41723e */ /* 0x000fe200030006ff */
[--C-:B------:R-:W-:Y:S01]  /*5860*/  HADD2.F32 R55, -RZ, R57.reuse.H0_H0 ;  /* 0x20000039ff377230 */ /* 0x100fe20000004100 */
[----:B------:R-:W-:Y:S01]  /*5870*/  IADD3 R114, PT, PT, R114, R125, RZ ;  /* 0x0000007d72727210 */ /* 0x000fe20007ffe0ff */
[----:B------:R-:W-:Y:S01]  /*5880*/  HADD2.F32 R58, -RZ, R57.H1_H1 ;  /* 0x30000039ff3a7230 */ /* 0x000fe20000004100 */
[-C--:B------:R-:W-:Y:S01]  /*5890*/  F2FP.F16.E4M3.UNPACK_B R67, R84.reuse ;  /* 0x00000054ff43723e */ /* 0x080fe200020006ff */
[----:B------:R-:W-:Y:S01]  /*58a0*/  HADD2.F32 R57, -RZ, R59.H0_H0 ;  /* 0x2000003bff397230 */ /* 0x000fe20000004100 */
[----:B------:R-:W-:Y:S01]  /*58b0*/  F2FP.F16.E4M3.UNPACK_B R69, R84.H1 ;  /* 0x00000054ff45723e */ /* 0x000fe200030006ff */
[----:B------:R-:W-:Y:S01]  /*58c0*/  HADD2.F32 R59, -RZ, R61.H0_H0 ;  /* 0x2000003dff3b7230 */ /* 0x000fe20000004100 */
[-C--:B------:R-:W-:Y:S01]  /*58d0*/  F2FP.F16.E4M3.UNPACK_B R71, R85.reuse ;  /* 0x00000055ff47723e */ /* 0x080fe200020006ff */
[----:B------:R-:W-:Y:S01]  /*58e0*/  HADD2.F32 R68, -RZ, R67.H1_H1 ;  /* 0x30000043ff447230 */ /* 0x000fe20000004100 */
[----:B------:R-:W-:Y:S01]  /*58f0*/  F2FP.F16.E4M3.UNPACK_B R73, R85.H1 ;  /* 0x00000055ff49723e */ /* 0x000fe200030006ff */
[----:B------:R-:W-:Y:S01]  /*5900*/  HADD2.F32 R62, -RZ, R61.H1_H1 ;  /* 0x3000003dff3e7230 */ /* 0x000fe20000004100 */
[-C--:B------:R-:W-:Y:S01]  /*5910*/  F2FP.F16.E4M3.UNPACK_B R75, R86.reuse ;  /* 0x00000056ff4b723e */ /* 0x080fe200020006ff */
[----:B------:R-:W-:Y:S01]  /*5920*/  HADD2.F32 R61, -RZ, R63.H0_H0 ;  /* 0x2000003fff3d7230 */ /* 0x000fe20000004100 */
[----:B------:R-:W-:Y:S01]  /*5930*/  F2FP.F16.E4M3.UNPACK_B R77, R86.H1 ;  /* 0x00000056ff4d723e */ /* 0x000fe200030006ff */
[----:B------:R-:W-:Y:S01]  /*5940*/  HADD2.F32 R72, -RZ, R71.H1_H1 ;  /* 0x30000047ff487230 */ /* 0x000fe20000004100 */
[----:B------:R-:W-:Y:S01]  /*5950*/  F2FP.F16.E4M3.UNPACK_B R79, R87.H1 ;  /* 0x00000057ff4f723e */ /* 0x000fe200030006ff */
[C---:B--2---:R-:W-:Y:S01]  /*5960*/  FMUL R0, R47.reuse, R4 ;  /* 0x000000042f007220 */ /* 0x044fe20000400000 */
[C---:B-1----:R-:W-:Y:S01]  /*5970*/  FMUL R2, R47.reuse, R5 ;  /* 0x000000052f027220 */ /* 0x042fe20000400000 */
[C---:B------:R-:W-:Y:S01]  /*5980*/  FMUL R4, R47.reuse, R8 ;  /* 0x000000082f047220 */ /* 0x040fe20000400000 */
[----:B------:R-:W-:Y:S01]  /*5990*/  FMUL R5, R47, R9 ;  /* 0x000000092f057220 */ /* 0x000fe20000400000 */
[C---:B------:R-:W-:Y:S01]  /*59a0*/  FFMA R0, R49.reuse, R50, R0 ;  /* 0x0000003231007223 */ /* 0x040fe20000000000 */
[----:B------:R-:W-:Y:S01]  /*59b0*/  FFMA R2, R49, R51, R2 ;  /* 0x0000003331027223 */ /* 0x000fe20000000002 */
[C---:B------:R-:W-:Y:S01]  /*59c0*/  FMUL R8, R47.reuse, R12 ;  /* 0x0000000c2f087220 */ /* 0x040fe20000400000 */
[C---:B------:R-:W-:Y:S01]  /*59d0*/  FMUL R9, R47.reuse, R13 ;  /* 0x0000000d2f097220 */ /* 0x040fe20000400000 */
[C---:B------:R-:W-:Y:S01]  /*59e0*/  FMUL R12, R47.reuse, R16 ;  /* 0x000000102f0c7220 */ /* 0x040fe20000400000 */
[C---:B------:R-:W-:Y:S01]  /*59f0*/  FMUL R13, R47.reuse, R17 ;  /* 0x000000112f0d7220 */ /* 0x040fe20000400000 */
[C---:B------:R-:W-:Y:S01]  /*5a00*/  FMUL R16, R47.reuse, R20 ;  /* 0x000000142f107220 */ /* 0x040fe20000400000 */
[C---:B------:R-:W-:Y:S01]  /*5a10*/  FMUL R17, R47.reuse, R21 ;  /* 0x000000152f117220 */ /* 0x040fe20000400000 */
[C---:B------:R-:W-:Y:S01]  /*5a20*/  FMUL R20, R47.reuse, R24 ;  /* 0x000000182f147220 */ /* 0x040fe20000400000 */
[C---:B------:R-:W-:Y:S01]  /*5a30*/  FMUL R21, R47.reuse, R25 ;  /* 0x000000192f157220 */ /* 0x040fe20000400000 */
[----:B------:R-:W-:Y:S02]  /*5a40*/  HADD2.F32 R76, -RZ, R75.H1_H1 ;  /* 0x3000004bff4c7230 */ /* 0x000fe40000004100 */
[C---:B------:R-:W-:Y:S01]  /*5a50*/  FMUL R24, R47.reuse, R28 ;  /* 0x0000001c2f187220 */ /* 0x040fe20000400000 */
[C---:B------:R-:W-:Y:S01]  /*5a60*/  FMUL R25, R47.reuse, R29 ;  /* 0x0000001d2f197220 */ /* 0x040fe20000400000 */
[C---:B------:R-:W-:Y:S01]  /*5a70*/  FMUL R28, R47.reuse, R32 ;  /* 0x000000202f1c7220 */ /* 0x040fe20000400000 */
[C---:B------:R-:W-:Y:S01]  /*5a80*/  FMUL R29, R47.reuse, R33 ;  /* 0x000000212f1d7220 */ /* 0x040fe20000400000 */
[C---:B------:R-:W-:Y:S01]  /*5a90*/  FMUL R3, R47.reuse, R6 ;  /* 0x000000062f037220 */ /* 0x040fe20000400000 */
[C---:B------:R-:W-:Y:S01]  /*5aa0*/  FMUL R7, R47.reuse, R7 ;  /* 0x000000072f077220 */ /* 0x040fe20000400000 */
[C---:B------:R-:W-:Y:S01]  /*5ab0*/  FMUL R6, R47.reuse, R10 ;  /* 0x0000000a2f067220 */ /* 0x040fe20000400000 */
[----:B------:R-:W-:Y:S01]  /*5ac0*/  FMUL R11, R47, R11 ;  /* 0x0000000b2f0b7220 */ /* 0x000fe20000400000 */
[C---:B------:R-:W-:Y:S01]  /*5ad0*/  FFMA R3, R49.reuse, R52, R3 ;  /* 0x0000003431037223 */ /* 0x040fe20000000003 */
[C---:B------:R-:W-:Y:S01]  /*5ae0*/  FFMA R7, R49.reuse, R54, R7 ;  /* 0x0000003631077223 */ /* 0x040fe20000000007 */
[C---:B------:R-:W-:Y:S01]  /*5af0*/  FFMA R4, R49.reuse, R53, R4 ;  /* 0x0000003531047223 */ /* 0x040fe20000000004 */
[----:B------:R-:W-:Y:S01]  /*5b00*/  F2FP.F16.E4M3.UNPACK_B R50, R87 ;  /* 0x00000057ff32723e */ /* 0x000fe200020006ff */
[C---:B------:R-:W-:Y:S01]  /*5b10*/  FFMA R5, R49.reuse, R56, R5 ;  /* 0x0000003831057223 */ /* 0x040fe20000000005 */
[----:B------:R-:W-:Y:S01]  /*5b20*/  FFMA R6, R49, R55, R6 ;  /* 0x0000003731067223 */ /* 0x000fe20000000006 */
[----:B------:R-:W-:Y:S01]  /*5b30*/  F2FP.SATFINITE.E4M3.F32.PACK_AB_MERGE_C R117, R7, R3, RZ ;  /* 0x000000030775723e */ /* 0x000fe200048070ff */
[C---:B------:R-:W-:Y:S01]  /*5b40*/  FFMA R11, R49.reuse, R58, R11 ;  /* 0x0000003a310b7223 */ /* 0x040fe2000000000b */
[C---:B------:R-:W-:Y:S01]  /*5b50*/  FFMA R8, R49.reuse, R57, R8 ;  /* 0x0000003931087223 */ /* 0x040fe20000000008 */
[----:B------:R-:W-:Y:S01]  /*5b60*/  ISETP.NE.AND P0, PT, R110, RZ, PT ;  /* 0x000000ff6e00720c */ /* 0x000fe20003f05270 */
[----:B------:R-:W-:Y:S01]  /*5b70*/  FFMA R9, R49, R60, R9 ;  /* 0x0000003c31097223 */ /* 0x000fe20000000009 */
[----:B------:R-:W-:Y:S01]  /*5b80*/  F2FP.SATFINITE.E4M3.F32.PACK_AB_MERGE_C R116, R2, R0, R117 ;  /* 0x000000000274723e */ /* 0x000fe20004807075 */
[--C-:B------:R-:W-:Y:S01]  /*5b90*/  HADD2.F32 R51, -RZ, R50.reuse.H0_H0 ;  /* 0x20000032ff337230 */ /* 0x100fe20000004100 */
[----:B------:R-:W-:Y:S01]  /*5ba0*/  F2FP.SATFINITE.E4M3.F32.PACK_AB_MERGE_C R117, R11, R6, RZ ;  /* 0x000000060b75723e */ /* 0x000fe200048070ff */
[----:B------:R-:W-:Y:S02]  /*5bb0*/  HADD2.F32 R50, -RZ, R50.H1_H1 ;  /* 0x30000032ff327230 */ /* 0x000fe40000004100 */
[C---:B------:R-:W-:Y:S01]  /*5bc0*/  FMUL R10, R47.reuse, R14 ;  /* 0x0000000e2f0a7220 */ /* 0x040fe20000400000 */
[----:B------:R-:W-:Y:S01]  /*5bd0*/  FMUL R15, R47, R15 ;  /* 0x0000000f2f0f7220 */ /* 0x000fe20000400000 */
[--C-:B------:R-:W-:Y:S01]  /*5be0*/  HADD2.F32 R63, -RZ, R65.reuse.H0_H0 ;  /* 0x20000041ff3f7230 */ /* 0x100fe20000004100 */
[----:B------:R-:W-:Y:S01]  /*5bf0*/  F2FP.SATFINITE.E4M3.F32.PACK_AB_MERGE_C R117, R5, R4, R117 ;  /* 0x000000040575723e */ /* 0x000fe20004807075 */
[C---:B------:R-:W-:Y:S01]  /*5c00*/  FFMA R10, R49.reuse, R59, R10 ;  /* 0x0000003b310a7223 */ /* 0x040fe2000000000a */
[C---:B------:R-:W-:Y:S01]  /*5c10*/  FFMA R15, R49.reuse, R62, R15 ;  /* 0x0000003e310f7223 */ /* 0x040fe2000000000f */
[C---:B------:R-:W-:Y:S01]  /*5c20*/  FFMA R12, R49.reuse, R61, R12 ;  /* 0x0000003d310c7223 */ /* 0x040fe2000000000c */
[----:B------:R-:W-:Y:S01]  /*5c30*/  FFMA R13, R49, R64, R13 ;  /* 0x00000040310d7223 */ /* 0x000fe2000000000d */
[----:B------:R-:W-:Y:S02]  /*5c40*/  HADD2.F32 R66, -RZ, R65.H1_H1 ;  /* 0x30000041ff427230 */ /* 0x000fe40000004100 */
[C---:B------:R-:W-:Y:S01]  /*5c50*/  FMUL R14, R47.reuse, R18 ;  /* 0x000000122f0e7220 */ /* 0x040fe20000400000 */
[----:B------:R-:W-:Y:S02]  /*5c60*/  HADD2.F32 R65, -RZ, R67.H0_H0 ;  /* 0x20000043ff417230 */ /* 0x000fe40000004100 */
[----:B------:R-:W-:Y:S01]  /*5c70*/  FMUL R19, R47, R19 ;  /* 0x000000132f137220 */ /* 0x000fe20000400000 */
[--C-:B------:R-:W-:Y:S02]  /*5c80*/  HADD2.F32 R67, -RZ, R69.reuse.H0_H0 ;  /* 0x20000045ff437230 */ /* 0x100fe40000004100 */
[----:B------:R-:W-:Y:S01]  /*5c90*/  FFMA R14, R49, R63, R14 ;  /* 0x0000003f310e7223 */ /* 0x000fe2000000000e */
[----:B------:R-:W-:Y:S02]  /*5ca0*/  HADD2.F32 R70, -RZ, R69.H1_H1 ;  /* 0x30000045ff467230 */ /* 0x000fe40000004100 */
[----:B------:R-:W-:Y:S01]  /*5cb0*/  FMUL R18, R47, R22 ;  /* 0x000000162f127220 */ /* 0x000fe20000400000 */
[----:B------:R-:W-:Y:S02]  /*5cc0*/  HADD2.F32 R69, -RZ, R71.H0_H0 ;  /* 0x20000047ff457230 */ /* 0x000fe40000004100 */
[----:B------:R-:W-:Y:S01]  /*5cd0*/  FFMA R19, R49, R66, R19 ;  /* 0x0000004231137223 */ /* 0x000fe20000000013 */
[----:B------:R-:W-:Y:S01]  /*5ce0*/  FMUL R23, R47, R23 ;  /* 0x000000172f177220 */ /* 0x000fe20000400000 */
[C---:B------:R-:W-:Y:S01]  /*5cf0*/  FFMA R16, R49.reuse, R65, R16 ;  /* 0x0000004131107223 */ /* 0x040fe20000000010 */
[C---:B------:R-:W-:Y:S01]  /*5d00*/  FFMA R17, R49.reuse, R68, R17 ;  /* 0x0000004431117223 */ /* 0x040fe20000000011 */
        /* <DEDUP_REMOVED lines=23> */
[----:B------:R-:W-:Y:S01]  /*5e80*/  F2FP.SATFINITE.E4M3.F32.PACK_AB_MERGE_C R118, R15, R10, RZ ;  /* 0x0000000a0f76723e */ /* 0x000fe200048070ff */
[----:B------:R-:W-:Y:S01]  /*5e90*/  FFMA R28, R49, R51, R28 ;  /* 0x00000033311c7223 */ /* 0x000fe2000000001c */
[----:B------:R-:W-:Y:S01]  /*5ea0*/  F2FP.SATFINITE.E4M3.F32.PACK_AB_MERGE_C R119, R19, R14, RZ ;  /* 0x0000000e1377723e */ /* 0x000fe200048070ff */
[C---:B------:R-:W-:Y:S01]  /*5eb0*/  FFMA R29, R49.reuse, R50, R29 ;  /* 0x00000032311d7223 */ /* 0x040fe2000000001d */
[C---:B------:R-:W-:Y:S01]  /*5ec0*/  FFMA R30, R49.reuse, R77, R30 ;  /* 0x0000004d311e7223 */ /* 0x040fe2000000001e */
[----:B------:R-:W-:Y:S01]  /*5ed0*/  FFMA R35, R49, R52, R35 ;  /* 0x0000003431237223 */ /* 0x000fe20000000023 */
[----:B------:R-:W-:Y:S02]  /*5ee0*/  F2FP.SATFINITE.E4M3.F32.PACK_AB_MERGE_C R118, R9, R8, R118 ;  /* 0x000000080976723e */ /* 0x000fe40004807076 */
[----:B------:R-:W-:Y:S02]  /*5ef0*/  F2FP.SATFINITE.E4M3.F32.PACK_AB_MERGE_C R119, R13, R12, R119 ;  /* 0x0000000c0d77723e */ /* 0x000fe40004807077 */
[----:B------:R-:W-:Y:S02]  /*5f00*/  F2FP.SATFINITE.E4M3.F32.PACK_AB_MERGE_C R120, R23, R18, RZ ;  /* 0x000000121778723e */ /* 0x000fe400048070ff */
[----:B------:R-:W-:Y:S01]  /*5f10*/  F2FP.SATFINITE.E4M3.F32.PACK_AB_MERGE_C R121, R27, R22, RZ ;  /* 0x000000161b79723e */ /* 0x000fe200048070ff */
[----:B------:R1:W-:Y:S01]  /*5f20*/  STS.128 [R100+UR49+0x2200], R116 ;  /* 0x0022007464007988 */ /* 0x0003e20008000c31 */
[----:B------:R-:W-:Y:S02]  /*5f30*/  F2FP.SATFINITE.E4M3.F32.PACK_AB_MERGE_C R122, R31, R26, RZ ;  /* 0x0000001a1f7a723e */ /* 0x000fe400048070ff */
[----:B------:R-:W-:Y:S02]  /*5f40*/  F2FP.SATFINITE.E4M3.F32.PACK_AB_MERGE_C R123, R35, R30, RZ ;  /* 0x0000001e237b723e */ /* 0x000fe400048070ff */
[----:B------:R-:W-:Y:S02]  /*5f50*/  F2FP.SATFINITE.E4M3.F32.PACK_AB_MERGE_C R120, R17, R16, R120 ;  /* 0x000000101178723e */ /* 0x000fe40004807078 */
[----:B------:R-:W-:Y:S02]  /*5f60*/  F2FP.SATFINITE.E4M3.F32.PACK_AB_MERGE_C R121, R21, R20, R121 ;  /* 0x000000141579723e */ /* 0x000fe40004807079 */
[----:B------:R-:W-:Y:S02]  /*5f70*/  F2FP.SATFINITE.E4M3.F32.PACK_AB_MERGE_C R122, R25, R24, R122 ;  /* 0x00000018197a723e */ /* 0x000fe4000480707a */
[----:B------:R-:W-:Y:S02]  /*5f80*/  F2FP.SATFINITE.E4M3.F32.PACK_AB_MERGE_C R123, R29, R28, R123 ;  /* 0x0000001c1d7b723e */ /* 0x000fe4000480707b */
[----:B------:R-:W-:Y:S02]  /*5f90*/  LEA R32, R105, UR49, 0x3 ;  /* 0x0000003169207c11 */ /* 0x000fe4000f8e18ff */
[----:B------:R-:W-:Y:S01]  /*5fa0*/  @P6 SHF.L.U32 R33, R104, 0x1f, RZ ;  /* 0x0000001f68216819 */ /* 0x000fe200000006ff */
[----:B------:R1:W-:Y:S01]  /*5fb0*/  STS.128 [R114+0x2210], R120 ;  /* 0x0022107872007388 */ /* 0x0003e20000000c00 */
[----:B------:R-:W-:Y:S01]  /*5fc0*/  @!PT LDS RZ, [RZ] ;  /* 0x00000000fffff984 */ /* 0x000fe20000000800 */
[----:B------:R-:W-:Y:S01]  /*5fd0*/  @!PT LDS RZ, [RZ] ;  /* 0x00000000fffff984 */ /* 0x000fe20000000800 */
[----:B------:R-:W-:Y:S01]  /*5fe0*/  @!PT LDS RZ, [RZ] ;  /* 0x00000000fffff984 */ /* 0x000fe20000000800 */
[----:B------:R-:W-:Y:S01]  /*5ff0*/  @!PT LDS RZ, [RZ] ;  /* 0x00000000fffff984 */ /* 0x000fe20000000800 */
[----:B------:R2:W-:Y:S07]  /*6000*/  MEMBAR.ALL.CTA ;  /* 0x0000000000007992 */ /* 0x0005ee0000008000 */
[----:B--2---:R-:W2:Y:S02]  /*6010*/  FENCE.VIEW.ASYNC.S ;  /* 0x00000000000073c6 */ /* 0x004ea40000000000 */
[----:B--2---:R-:W-:Y:S06]  /*6020*/  BAR.SYNC.DEFER_BLOCKING 0x1, 0x80 ;  /* 0x0042000000007b1d */ /* 0x004fec0000010000 */
[----:B------:R-:W-:Y:S05]  /*6030*/  @P0 BRA `(.L_x_93) ;  /* 0x0000000000280947 */ /* 0x000fea0003800000 */
[----:B------:R-:W-:Y:S02]  /*6040*/  UIADD3 UR4, UPT, UPT, UR49, 0x2200, URZ ;  /* 0x0000220031047890 */ /* 0x000fe4000fffe0ff */
[----:B------:R-:W-:Y:S01]  /*6050*/  UIADD3 UR6, UP0, UPT, UR52, 0x680, URZ ;  /* 0x0000068034067890 */ /* 0x000fe2000ff1e0ff */
[----:B------:R-:W-:Y:S03]  /*6060*/  UMOV UR43, UR36 ;  /* 0x00000024002b7c82 */ /* 0x000fe60008000000 */
[----:B------:R-:W-:Y:S01]  /*6070*/  MOV R109, UR4 ;  /* 0x00000004006d7c02 */ /* 0x000fe20008000f00 */
[----:B------:R-:W-:Y:S03]  /*6080*/  UIADD3.X UR7, UPT, UPT, URZ, UR53, URZ, UP0, !UPT ;  /* 0x00000035ff077290 */ /* 0x000fe600087fe4ff */
[----:B------:R-:W-:Y:S11]  /*6090*/  R2UR UR40, R109 ;  /* 0x000000006d2872ca */ /* 0x000ff600000e0000 */
[----:B------:R-:W-:Y:S02]  /*60a0*/  @!UPT UIADD3 URZ, UPT, UPT, URZ, URZ, URZ ;  /* 0x000000fffffff290 */ /* 0x000fe4000fffe0ff */
[----:B------:R2:W-:Y:S01]  /*60b0*/  UTMASTG.3D [UR40], [UR6] ;  /* 0x00000028060073b5 */ /* 0x0005e20008010000 */
[----:B------:R0:W-:Y:S01]  /*60c0*/  UTMACMDFLUSH ;  /* 0x00000000000079b7 */ /* 0x0001e20000000000 */
[----:B--2---:R-:W-:Y:S04]  /*60d0*/  DEPBAR.LE SB0, 0x1 ;  /* 0x000080400000791a */ /* 0x004fe80000000000 */
.L_x_93:
[----:B------:R-:W-:Y:S05]  /*60e0*/  BSYNC.RECONVERGENT B0 ;  /* 0x0000000000007941 */ /* 0x000fea0003800200 */
.L_x_92:
[----:B------:R-:W-:Y:S06]  /*60f0*/  BAR.SYNC.DEFER_BLOCKING 0x1, 0x80 ;  /* 0x0042000000007b1d */ /* 0x000fec0000010000 */
[----:B------:R-:W2:Y:S01]  /*6100*/  @P6 SYNCS.PHASECHK.TRANS64.TRYWAIT P0, [R32+URZ+0x20], R33 ;  /* 0x00002021200065a7 */ /* 0x000ea200080011ff */
[----:B------:R-:W-:Y:S01]  /*6110*/  BSSY B1, `(.L_x_94) ;  /* 0x0000020000017945 */ /* 0x000fe20003800000 */
[----:B--2---:R-:W-:Y:S03]  /*6120*/  @P6 SEL R115, RZ, 0x1, !P0 ;  /* 0x00000001ff736807 */ /* 0x004fe60004000000 */
[----:B------:R-:W-:Y:S05]  /*6130*/  @!P6 BRA `(.L_x_95) ;  /* 0x000000000074e947 */ /* 0x000fea0003800000 */
[----:B------:R-:W-:Y:S01]  /*6140*/  ISETP.NE.AND P1, PT, R124, RZ, PT ;  /* 0x000000ff7c00720c */ /* 0x000fe20003f25270 */
[----:B------:R-:W-:Y:S01]  /*6150*/  BSSY B0, `(.L_x_96) ;  /* 0x0000009000007945 */ /* 0x000fe20003800000 */
[----:B------:R-:W-:Y:S11]  /*6160*/  ISETP.NE.AND P0, PT, R115, RZ, PT ;  /* 0x000000ff7300720c */ /* 0x000ff60003f05270 */
[----:B------:R-:W-:Y:S05]  /*6170*/  @P1 IMAD R0, R105, 0x1000, R100 ;  /* 0x0000100069001824 */ /* 0x000fea00078e0264 */
[----:B------:R-:W-:Y:S05]  /*6180*/  @P1 IADD3 R2, PT, PT, R0, UR49, RZ ;  /* 0x0000003100021c10 */ /* 0x000fea000fffe0ff */
[----:B------:R-:W-:Y:S01]  /*6190*/  @P1 IMAD.IADD R2, R2, 0x1, R125 ;  /* 0x0000000102021824 */ /* 0x000fe200078e027d */
[----:B------:R-:W-:Y:S06]  /*61a0*/  @P0 BRA `(.L_x_97) ;  /* 0x00000000000c0947 */ /* 0x000fec0003800000 */
[----:B------:R-:W-:Y:S04]  /*61b0*/  SHF.L.U32 R3, R104, 0x1f, RZ ;  /* 0x0000001f68037819 */ /* 0x000fe800000006ff */
[----:B------:R-:W2:Y:S02]  /*61c0*/  SYNCS.PHASECHK.TRANS64.TRYWAIT P0, [R32+URZ+0x20], R3 ;  /* 0x00002003200075a7 */ /* 0x000ea400080011ff */
[----:B--2---:R-:W-:Y:S05]  /*61d0*/  @!P0 BRA `(.L_x_98) ;  /* 0x00000014007c8947 */ /* 0x004fea0003800000 */
.L_x_97:
[----:B------:R-:W-:Y:S05]  /*61e0*/  BSYNC B0 ;  /* 0x0000000000007941 */ /* 0x000fea0003800000 */
.L_x_96:
[----:B------:R-:W-:Y:S01]  /*61f0*/  ISETP.NE.AND P0, PT, R124, RZ, PT ;  /* 0x000000ff7c00720c */ /* 0x000fe20003f05270 */
[----:B--2---:R-:W-:Y:S02]  /*6200*/  VIADD R32, R32, 0x30 ;  /* 0x0000003020207836 */ /* 0x004fe40000000000 */
[----:B------:R-:W-:Y:S02]  /*6210*/  IMAD.U32 R3, RZ, RZ, UR37 ;  /* 0x00000025ff037e24 */ /* 0x000fe4000f8e00ff */
[----:B------:R-:W-:Y:S03]  /*6220*/  VIADD R105, R105, 0x1 ;  /* 0x0000000169697836 */ /* 0x000fe60000000000 */
[----:B------:R-:W-:Y:S05]  /*6230*/  PRMT R3, R3, 0x654, R32 ;  /* 0x0000065403037816 */ /* 0x000fea0000000020 */
[----:B------:R2:W3:Y:S04]  /*6240*/  @P0 LDS.128 R80, [R0+UR49+0x200] ;  /* 0x0002003100500984 */ /* 0x0004e80008000c00 */
[----:B------:R2:W4:Y:S01]  /*6250*/  @P0 LDS.128 R84, [R2+0x210] ;  /* 0x0002100002540984 */ /* 0x0005220000000c00 */
[C---:B------:R-:W-:Y:S01]  /*6260*/  ISETP.NE.AND P0, PT, R105.reuse, 0x2, PT ;  /* 0x000000026900780c */ /* 0x040fe20003f05270 */
[----:B------:R-:W-:Y:S01]  /*6270*/  @!PT LDS RZ, [RZ] ;  /* 0x00000000fffff984 */ /* 0x000fe20000000800 */
[----:B------:R-:W-:Y:S01]  /*6280*/  @!PT LDS RZ, [RZ] ;  /* 0x00000000fffff984 */ /* 0x000fe20000000800 */
[----:B------:R-:W-:Y:S01]  /*6290*/  @!PT LDS RZ, [RZ] ;  /* 0x00000000fffff984 */ /* 0x000fe20000000800 */
[----:B------:R-:W-:Y:S01]  /*62a0*/  @!PT LDS RZ, [RZ] ;  /* 0x00000000fffff984 */ /* 0x000fe20000000800 */
[----:B------:R5:W-:Y:S06]  /*62b0*/  MEMBAR.ALL.CTA ;  /* 0x0000000000007992 */ /* 0x000bec0000008000 */
[----:B-----5:R-:W5:Y:S01]  /*62c0*/  FENCE.VIEW.ASYNC.S ;  /* 0x00000000000073c6 */ /* 0x020f620000000000 */
[----:B------:R-:W-:Y:S01]  /*62d0*/  SEL R105, R105, RZ, P0 ;  /* 0x000000ff69697207 */ /* 0x000fe20000000000 */
[----:B-----5:R5:W-:Y:S02]  /*62e0*/  SYNCS.ARRIVE.TRANS64.RED.A1T0 RZ, [R3+URZ], RZ ;  /* 0x000000ff03ff79a7 */ /* 0x020be400081004ff */
[----:B-----5:R-:W-:Y:S04]  /*62f0*/  SEL R3, RZ, 0x1, P0 ;  /* 0x00000001ff037807 */ /* 0x020fe80000000000 */
[----:B--23--:R-:W-:Y:S02]  /*6300*/  LOP3.LUT R104, R104, R3, RZ, 0x3c, !PT ;  /* 0x0000000368687212 */ /* 0x00cfe400078e3cff */
.L_x_95:
[----:B------:R-:W-:Y:S05]  /*6310*/  BSYNC B1 ;  /* 0x0000000000017941 */ /* 0x000fea0003800000 */
.L_x_94:
[----:B------:R-:W-:Y:S05]  /*6320*/  VIADD R0, R48, 0x40 ;  /* 0x0000004030007836 */ /* 0x000fea0000000000 */
[----:B------:R-:W-:Y:S04]  /*6330*/  SHF.R.U32.HI R0, RZ, 0x15, R0 ;  /* 0x00000015ff007819 */ /* 0x000fe80000011600 */
[----:B------:R-:W-:Y:S11]  /*6340*/  LOP3.LUT P0, RZ, R0, 0x3, R101, 0x48, !PT ;  /* 0x0000000300ff7812 */ /* 0x000ff60007804865 */
[----:B------:R-:W-:Y:S02]  /*6350*/  @!UPT UIADD3 URZ, UPT, UPT, URZ, URZ, URZ ;  /* 0x000000fffffff290 */ /* 0x000fe4000fffe0ff */
[----:B------:R-:W-:Y:S05]  /*6360*/  @!P0 BRA `(.L_x_99) ;  /* 0x0000000000408947 */ /* 0x000fea0003800000 */
[----:B------:R-:W2:Y:S01]  /*6370*/  LDCU.64 UR8, c[0x4][0x70] ;  /* 0x01000e00ff0877ac */ /* 0x000ea20008000a00 */
[----:B------:R-:W-:Y:S01]  /*6380*/  MOV R3, 0x0 ;  /* 0x0000000000037802 */ /* 0x000fe20000000f00 */
[----:B------:R-:W-:Y:S02]  /*6390*/  HFMA2 R12, -RZ, RZ, 0, 5.9604644775390625e-08 ;  /* 0x00000001ff0c7431 */ /* 0x000fe400000001ff */
[----:B------:R-:W-:Y:S02]  /*63a0*/  IMAD.MOV.U32 R8, RZ, RZ, 0x192 ;  /* 0x00000192ff087424 */ /* 0x000fe400078e00ff */
[----:B------:R-:W-:Y:S01]  /*63b0*/  IMAD.MOV.U32 R13, RZ, RZ, RZ ;  /* 0x000000ffff0d7224 */ /* 0x000fe200078e00ff */
[----:B------:R-:W3:Y:S01]  /*63c0*/  LDCU.64 UR6, c[0x4][0x78] ;  /* 0x01000f00ff0677ac */ /* 0x000ee20008000a00 */
[----:B------:R-:W1:Y:S01]  /*63d0*/  LDC.64 R2, c[0x4][R3] ;  /* 0x0100000003027b82 */ /* 0x000e620000000a00 */
[----:B------:R-:W5:Y:S01]  /*63e0*/  LDCU.64 UR4, c[0x4][0x10] ;  /* 0x01000200ff0477ac */ /* 0x000f620008000a00 */
[----:B--2---:R-:W-:Y:S01]  /*63f0*/  MOV R5, UR9 ;  /* 0x0000000900057c02 */ /* 0x004fe20008000f00 */
[----:B------:R-:W-:Y:S01]  /*6400*/  IMAD.U32 R4, RZ, RZ, UR8 ;  /* 0x00000008ff047e24 */ /* 0x000fe2000f8e00ff */
[----:B---3--:R-:W-:Y:S01]  /*6410*/  MOV R7, UR7 ;  /* 0x0000000700077c02 */ /* 0x008fe20008000f00 */
[----:B------:R-:W-:Y:S01]  /*6420*/  IMAD.U32 R6, RZ, RZ, UR6 ;  /* 0x00000006ff067e24 */ /* 0x000fe2000f8e00ff */
[----:B-----5:R-:W-:Y:S01]  /*6430*/  MOV R11, UR5 ;  /* 0x00000005000b7c02 */ /* 0x020fe20008000f00 */
[----:B------:R-:W-:Y:S02]  /*6440*/  IMAD.U32 R10, RZ, RZ, UR4 ;  /* 0x00000004ff0a7e24 */ /* 0x000fe4000f8e00ff */
[----:B------:R-:W-:Y:S07]  /*6450*/  LEPC R20, `(.L_x_99) ;  /* 0x000000001014794e */ /* 0x000fee0000000000 */
[----:B-1--4-:R-:W-:Y:S05]  /*6460*/  CALL.ABS.NOINC R2 ;  /* 0x0000000002007343 */ /* 0x012fea0003c00000 */
.L_x_99:
[----:B------:R-:W-:Y:S01]  /*6470*/  ISETP.NE.AND P0, PT, R110, RZ, PT ;  /* 0x000000ff6e00720c */ /* 0x000fe20003f05270 */
[----:B------:R-:W-:Y:S05]  /*6480*/  WARPSYNC.ALL ;  /* 0x0000000000007948 */ /* 0x000fea0003800000 */
[----:B------:R-:W-:Y:S01]  /*6490*/  R2UR UR4, R48 ;  /* 0x00000000300472ca */ /* 0x000fe200000e0000 */
[----:B------:R-:W-:Y:S01]  /*64a0*/  BSSY.RECONVERGENT B0, `(.L_x_100) ;  /* 0x000009c000007945 */ /* 0x000fe20003800200 */
[-C--:B------:R-:W-:Y:S02]  /*64b0*/  F2FP.F16.E4M3.UNPACK_B R51, R80.reuse ;  /* 0x00000050ff33723e */ /* 0x080fe400020006ff */
[----:B------:R-:W-:Y:S02]  /*64c0*/  F2FP.F16.E4M3.UNPACK_B R80, R80.H1 ;  /* 0x00000050ff50723e */ /* 0x000fe400030006ff */
[-C--:B------:R-:W-:Y:S01]  /*64d0*/  F2FP.F16.E4M3.UNPACK_B R55, R81.reuse ;  /* 0x00000051ff37723e */ /* 0x080fe200020006ff */
[--C-:B------:R-:W-:Y:S01]  /*64e0*/  HADD2.F32 R50, -RZ, R51.reuse.H0_H0 ;  /* 0x20000033ff327230 */ /* 0x100fe20000004100 */
[----:B------:R-:W-:Y:S01]  /*64f0*/  F2FP.F16.E4M3.UNPACK_B R81, R81.H1 ;  /* 0x00000051ff51723e */ /* 0x000fe200030006ff */
[----:B------:R-:W-:Y:S01]  /*6500*/  HADD2.F32 R52, -RZ, R51.H1_H1 ;  /* 0x30000033ff347230 */ /* 0x000fe20000004100 */
[-C--:B------:R-:W-:Y:S01]  /*6510*/  F2FP.F16.E4M3.UNPACK_B R59, R82.reuse ;  /* 0x00000052ff3b723e */ /* 0x080fe200020006ff */
[--C-:B------:R-:W-:Y:S01]  /*6520*/  HADD2.F32 R51, -RZ, R80.reuse.H0_H0 ;  /* 0x20000050ff337230 */ /* 0x100fe20000004100 */
[----:B------:R-:W-:Y:S01]  /*6530*/  F2FP.F16.E4M3.UNPACK_B R82, R82.H1 ;  /* 0x00000052ff52723e */ /* 0x000fe200030006ff */
[----:B------:R-:W-:Y:S01]  /*6540*/  LDTM.16dp32bit_t0_t15.x32 R4, tmem[UR4+0x40] ;  /* 0x00004004000479ee */ /* 0x000fe20008a80000 */
[----:B------:R-:W2:Y:S01]  /*6550*/  LDTM.16dp32bit_t16_t31.x32 R4, tmem[UR4+0x60] ;  /* 0x00006004000479ee */ /* 0x000ea20008aa0000 */
[----:B------:R-:W-:Y:S01]  /*6560*/  NOP ;  /* 0x0000000000007918 */ /* 0x000fe20000000000 */
[--C-:B------:R-:W-:Y:S01]  /*6570*/  HADD2.F32 R53, -RZ, R55.reuse.H0_H0 ;  /* 0x20000037ff357230 */ /* 0x100fe20000004100 */
[----:B------:R-:W-:Y:S01]  /*6580*/  R2UR UR5, R113 ;  /* 0x00000000710572ca */ /* 0x000fe200000e0000 */
[----:B------:R-:W-:Y:S01]  /*6590*/  HADD2.F32 R56, -RZ, R55.H1_H1 ;  /* 0x30000037ff387230 */ /* 0x000fe20000004100 */
[----:B------:R-:W-:Y:S01]  /*65a0*/  F2FP.F16.E4M3.UNPACK_B R63, R83 ;  /* 0x00000053ff3f723e */ /* 0x000fe200020006ff */
[--C-:B------:R-:W-:Y:S01]  /*65b0*/  HADD2.F32 R57, -RZ, R59.reuse.H0_H0 ;  /* 0x2000003bff397230 */ /* 0x100fe20000004100 */
[----:B----4-:R-:W-:Y:S01]  /*65c0*/  F2FP.F16.E4M3.UNPACK_B R67, R84 ;  /* 0x00000054ff43723e */ /* 0x010fe200020006ff */
[----:B------:R-:W-:Y:S01]  /*65d0*/  HADD2.F32 R60, -RZ, R59.H1_H1 ;  /* 0x3000003bff3c7230 */ /* 0x000fe20000004100 */
[----:B------:R-:W-:Y:S01]  /*65e0*/  F2FP.F16.E4M3.UNPACK_B R71, R85 ;  /* 0x00000055ff47723e */ /* 0x000fe200020006ff */
[--C-:B------:R-:W-:Y:S01]  /*65f0*/  HADD2.F32 R61, -RZ, R63.reuse.H0_H0 ;  /* 0x2000003fff3d7230 */ /* 0x100fe20000004100 */
[----:B------:R-:W-:Y:S01]  /*6600*/  F2FP.F16.E4M3.UNPACK_B R75, R86 ;  /* 0x00000056ff4b723e */ /* 0x000fe200020006ff */
[----:B------:R-:W-:Y:S01]  /*6610*/  HADD2.F32 R64, -RZ, R63.H1_H1 ;  /* 0x3000003fff407230 */ /* 0x000fe20000004100 */
[----:B------:R-:W-:Y:S01]  /*6620*/  F2FP.F16.E4M3.UNPACK_B R77, R87 ;  /* 0x00000057ff4d723e */ /* 0x000fe200020006ff */
[--C-:B------:R-:W-:Y:S01]  /*6630*/  HADD2.F32 R65, -RZ, R67.reuse.H0_H0 ;  /* 0x20000043ff417230 */ /* 0x100fe20000004100 */
[----:B------:R-:W-:Y:S01]  /*6640*/  F2FP.F16.E4M3.UNPACK_B R83, R83.H1 ;  /* 0x00000053ff53723e */ /* 0x000fe200030006ff */
[----:B------:R-:W-:Y:S01]  /*6650*/  UIADD3 UR5, UPT, UPT, UR5, 0x90, URZ ;  /* 0x0000009005057890 */ /* 0x000fe2000fffe0ff */
[----:B------:R-:W-:Y:S01]  /*6660*/  HADD2.F32 R67, -RZ, R67.H1_H1 ;  /* 0x30000043ff437230 */ /* 0x000fe20000004100 */
[----:B------:R-:W-:Y:S01]  /*6670*/  F2FP.F16.E4M3.UNPACK_B R84, R84.H1 ;  /* 0x00000054ff54723e */ /* 0x000fe200030006ff */
[--C-:B------:R-:W-:Y:S01]  /*6680*/  HADD2.F32 R69, -RZ, R71.reuse.H0_H0 ;  /* 0x20000047ff457230 */ /* 0x100fe20000004100 */
[----:B------:R-:W-:Y:S01]  /*6690*/  UPRMT UR5, UR37, 0x654, UR5 ;  /* 0x0000065425057896 */ /* 0x000fe20008000005 */
[----:B------:R-:W-:Y:S01]  /*66a0*/  HADD2.F32 R72, -RZ, R71.H1_H1 ;  /* 0x30000047ff487230 */ /* 0x000fe20000004100 */
[----:B------:R-:W-:Y:S01]  /*66b0*/  F2FP.F16.E4M3.UNPACK_B R85, R85.H1 ;  /* 0x00000055ff55723e */ /* 0x000fe200030006ff */
[--C-:B------:R-:W-:Y:S02]  /*66c0*/  HADD2.F32 R73, -RZ, R75.reuse.H0_H0 ;  /* 0x2000004bff497230 */ /* 0x100fe40000004100 */
[C---:B--2---:R-:W-:Y:S01]  /*66d0*/  FMUL R4, R47.reuse, R4 ;  /* 0x000000042f047220 */ /* 0x044fe20000400000 */
[C---:B------:R-:W-:Y:S01]  /*66e0*/  FMUL R5, R47.reuse, R5 ;  /* 0x000000052f057220 */ /* 0x040fe20000400000 */
[C---:B------:R-:W-:Y:S01]  /*66f0*/  FMUL R8, R47.reuse, R8 ;  /* 0x000000082f087220 */ /* 0x040fe20000400000 */
[----:B------:R-:W-:Y:S01]  /*6700*/  FMUL R9, R47, R9 ;  /* 0x000000092f097220 */ /* 0x000fe20000400000 */
[C---:B------:R-:W-:Y:S01]  /*6710*/  FFMA R4, R49.reuse, R50, R4 ;  /* 0x0000003231047223 */ /* 0x040fe20000000004 */
[----:B------:R-:W-:Y:S01]  /*6720*/  SYNCS.ARRIVE.TRANS64.RED.A1T0 RZ, [UR5], RZ ;  /* 0x000000ffffff79a7 */ /* 0x000fe20008100405 */
        /* <DEDUP_REMOVED lines=18> */
[--C-:B------:R-:W-:Y:S02]  /*6850*/  HADD2.F32 R55, -RZ, R81.reuse.H0_H0 ;  /* 0x20000051ff377230 */ /* 0x100fe40000004100 */
[----:B------:R-:W-:Y:S01]  /*6860*/  FMUL R10, R47, R10 ;  /* 0x0000000a2f0a7220 */ /* 0x000fe20000400000 */
[C---:B------:R-:W-:Y:S01]  /*6870*/  FFMA R6, R49.reuse, R51, R6 ;  /* 0x0000003331067223 */ /* 0x040fe20000000006 */
[----:B------:R-:W-:Y:S02]  /*6880*/  HADD2.F32 R58, -RZ, R81.H1_H1 ;  /* 0x30000051ff3a7230 */ /* 0x000fe40000004100 */
[C---:B------:R-:W-:Y:S01]  /*6890*/  FFMA R7, R49.reuse, R54, R7 ;  /* 0x0000003631077223 */ /* 0x040fe20000000007 */
[C---:B------:R-:W-:Y:S01]  /*68a0*/  FFMA R8, R49.reuse, R53, R8 ;  /* 0x0000003531087223 */ /* 0x040fe20000000008 */
[C---:B------:R-:W-:Y:S01]  /*68b0*/  FFMA R9, R49.reuse, R56, R9 ;  /* 0x0000003831097223 */ /* 0x040fe20000000009 */
[----:B------:R-:W-:Y:S01]  /*68c0*/  FFMA R10, R49, R55, R10 ;  /* 0x00000037310a7223 */ /* 0x000fe2000000000a */
[----:B------:R-:W-:Y:S01]  /*68d0*/  HADD2.F32 R51, -RZ, R77.H0_H0 ;  /* 0x2000004dff337230 */ /* 0x000fe20000004100 */
[----:B-1----:R-:W-:Y:S01]  /*68e0*/  F2FP.SATFINITE.E4M3.F32.PACK_AB_MERGE_C R116, R7, R6, RZ ;  /* 0x000000060774723e */ /* 0x002fe200048070ff */
[C---:B------:R-:W-:Y:S01]  /*68f0*/  FMUL R11, R47.reuse, R11 ;  /* 0x0000000b2f0b7220 */ /* 0x040fe20000400000 */
[--C-:B------:R-:W-:Y:S02]  /*6900*/  HADD2.F32 R59, -RZ, R82.reuse.H0_H0 ;  /* 0x20000052ff3b7230 */ /* 0x100fe40000004100 */
[----:B------:R-:W-:Y:S01]  /*6910*/  FMUL R14, R47, R14 ;  /* 0x0000000e2f0e7220 */ /* 0x000fe20000400000 */
[----:B------:R-:W-:Y:S01]  /*6920*/  HADD2.F32 R62, -RZ, R82.H1_H1 ;  /* 0x30000052ff3e7230 */ /* 0x000fe20000004100 */
[----:B------:R-:W-:Y:S01]  /*6930*/  F2FP.SATFINITE.E4M3.F32.PACK_AB_MERGE_C R116, R5, R4, R116 ;  /* 0x000000040574723e */ /* 0x000fe20004807074 */
[C---:B------:R-:W-:Y:S01]  /*6940*/  FFMA R11, R49.reuse, R58, R11 ;  /* 0x0000003a310b7223 */ /* 0x040fe2000000000b */
[C---:B------:R-:W-:Y:S01]  /*6950*/  FFMA R12, R49.reuse, R57, R12 ;  /* 0x00000039310c7223 */ /* 0x040fe2000000000c */
[C---:B------:R-:W-:Y:S01]  /*6960*/  FFMA R13, R49.reuse, R60, R13 ;  /* 0x0000003c310d7223 */ /* 0x040fe2000000000d */
[----:B------:R-:W-:Y:S01]  /*6970*/  F2FP.F16.E4M3.UNPACK_B R86, R86.H1 ;  /* 0x00000056ff56723e */ /* 0x000fe200030006ff */
[----:B------:R-:W-:Y:S01]  /*6980*/  FFMA R14, R49, R59, R14 ;  /* 0x0000003b310e7223 */ /* 0x000fe2000000000e */
[----:B------:R-:W-:Y:S01]  /*6990*/  F2FP.SATFINITE.E4M3.F32.PACK_AB_MERGE_C R117, R11, R10, RZ ;  /* 0x0000000a0b75723e */ /* 0x000fe200048070ff */
[C---:B------:R-:W-:Y:S01]  /*69a0*/  FMUL R15, R47.reuse, R15 ;  /* 0x0000000f2f0f7220 */ /* 0x040fe20000400000 */
[--C-:B------:R-:W-:Y:S02]  /*69b0*/  HADD2.F32 R63, -RZ, R83.reuse.H0_H0 ;  /* 0x20000053ff3f7230 */ /* 0x100fe40000004100 */
[----:B------:R-:W-:Y:S01]  /*69c0*/  FMUL R18, R47, R18 ;  /* 0x000000122f127220 */ /* 0x000fe20000400000 */
[----:B------:R-:W-:Y:S01]  /*69d0*/  HADD2.F32 R66, -RZ, R83.H1_H1 ;  /* 0x30000053ff427230 */ /* 0x000fe20000004100 */
[----:B------:R-:W-:Y:S01]  /*69e0*/  F2FP.SATFINITE.E4M3.F32.PACK_AB_MERGE_C R117, R9, R8, R117 ;  /* 0x000000080975723e */ /* 0x000fe20004807075 */
[C---:B------:R-:W-:Y:S01]  /*69f0*/  FFMA R15, R49.reuse, R62, R15 ;  /* 0x0000003e310f7223 */ /* 0x040fe2000000000f */
[C---:B------:R-:W-:Y:S01]  /*6a00*/  FFMA R16, R49.reuse, R61, R16 ;  /* 0x0000003d31107223 */ /* 0x040fe20000000010 */
[----:B------:R-:W-:Y:S01]  /*6a10*/  FFMA R17, R49, R64, R17 ;  /* 0x0000004031117223 */ /* 0x000fe20000000011 */
[----:B------:R-:W-:Y:S01]  /*6a20*/  FMUL R19, R47, R19 ;  /* 0x000000132f137220 */ /* 0x000fe20000400000 */
        /* <DEDUP_REMOVED lines=15> */
[----:B------:R-:W-:Y:S01]  /*6b20*/  F2FP.F16.E4M3.UNPACK_B R87, R87.H1 ;  /* 0x00000057ff57723e */ /* 0x000fe200030006ff */
        /* <DEDUP_REMOVED lines=32> */
[----:B------:R-:W-:Y:S03]  /*6d30*/  IADD3 R79, PT, PT, R44, 0x1, RZ ;  /* 0x000000012c4f7810 */ /* 0x000fe60007ffe0ff */
        /* <DEDUP_REMOVED lines=9> */
[----:B------:R-:W-:Y:S02]  /*6dd0*/  UIADD3 UR8, UP0, UPT, UR52, 0x680, URZ ;  /* 0x0000068034087890 */ /* 0x000fe4000ff1e0ff */
[----:B------:R-:W-:Y:S02]  /*6de0*/  UIADD3 UR5, UPT, UPT, UR41, 0x40, URZ ;  /* 0x0000004029057890 */ /* 0x000fe4000fffe0ff */
[----:B------:R-:W-:Y:S02]  /*6df0*/  UIADD3 UR4, UPT, UPT, UR49, 0x3200, URZ ;  /* 0x0000320031047890 */ /* 0x000fe4000fffe0ff */
[----:B------:R-:W-:Y:S01]  /*6e00*/  UIADD3.X UR9, UPT, UPT, URZ, UR53, URZ, UP0, !UPT ;  /* 0x00000035ff097290 */ /* 0x000fe200087fe4ff */
[----:B------:R-:W-:Y:S01]  /*6e10*/  UMOV UR6, UR42 ;  /* 0x0000002a00067c82 */ /* 0x000fe20008000000 */
[----:B------:R-:W-:Y:S07]  /*6e20*/  UMOV UR7, UR36 ;  /* 0x0000002400077c82 */ /* 0x000fee0008000000 */
[----:B------:R2:W-:Y:S01]  /*6e30*/  UTMASTG.3D [UR4], [UR8] ;  /* 0x00000004080073b5 */ /* 0x0005e20008010000 */
[----:B------:R0:W-:Y:S01]  /*6e40*/  UTMACMDFLUSH ;  /* 0x00000000000079b7 */ /* 0x0001e20000000000 */
[----:B--2---:R-:W-:Y:S04]  /*6e50*/  DEPBAR.LE SB0, 0x1 ;  /* 0x000080400000791a */ /* 0x004fe80000000000 */
.L_x_101:
[----:B------:R-:W-:Y:S05]  /*6e60*/  BSYNC.RECONVERGENT B0 ;  /* 0x0000000000007941 */ /* 0x000fea0003800200 */
.L_x_100:
[----:B------:R-:W-:Y:S01]  /*6e70*/  BAR.SYNC.DEFER_BLOCKING 0x1, 0x80 ;  /* 0x0042000000007b1d */ /* 0x000fe20000010000 */
[----:B------:R-:W-:Y:S01]  /*6e80*/  ISETP.NE.AND P2, PT, R111, RZ, PT ;  /* 0x000000ff6f00720c */ /* 0x000fe20003f45270 */
[----:B------:R-:W-:Y:S01]  /*6e90*/  IMAD.IADD R20, R43, 0x1, R94 ;  /* 0x000000012b147824 */ /* 0x000fe200078e025e */
[----:B------:R-:W-:Y:S01]  /*6ea0*/  ISETP.NE.AND P0, PT, R112, 0x2, PT ;  /* 0x000000027000780c */ /* 0x000fe20003f05270 */
[----:B------:R-:W-:Y:S01]  /*6eb0*/  IMAD.IADD R21, R45, 0x1, R96 ;  /* 0x000000012d157824 */ /* 0x000fe200078e0260 */
[----:B------:R-:W-:Y:S02]  /*6ec0*/  ISETP.NE.AND P1, PT, R79, 0x4, PT ;  /* 0x000000044f00780c */ /* 0x000fe40003f25270 */
[----:B------:R-:W-:Y:S02]  /*6ed0*/  SEL R3, RZ, 0x1, P0 ;  /* 0x00000001ff037807 */ /* 0x000fe40000000000 */
[----:B------:R-:W-:Y:S02]  /*6ee0*/  SEL R0, RZ, 0x1, P1 ;  /* 0x00000001ff007807 */ /* 0x000fe40000800000 */
[----:B------:R-:W-:Y:S02]  /*6ef0*/  LOP3.LUT R106, R106, R3, RZ, 0x3c, !PT ;  /* 0x000000036a6a7212 */ /* 0x000fe400078e3cff */
[----:B------:R-:W-:Y:S02]  /*6f00*/  LOP3.LUT R107, R107, R0, RZ, 0x3c, !PT ;  /* 0x000000006b6b7212 */ /* 0x000fe400078e3cff */
[----:B------:R-:W-:Y:S02]  /*6f10*/  @P2 R2UR UR36, R103 ;  /* 0x00000000672422ca */ /* 0x000fe400000e0000 */
[----:B------:R-:W-:Y:S02]  /*6f20*/  SEL R112, R112, RZ, P0 ;  /* 0x000000ff70707207 */ /* 0x000fe40000000000 */
[----:B------:R-:W-:Y:S01]  /*6f30*/  SEL R44, R79, RZ, P1 ;  /* 0x000000ff4f2c7207 */ /* 0x000fe20000800000 */
[----:B------:R-:W-:Y:S10]  /*6f40*/  @P2 BRA `(.L_x_102) ;  /* 0xffffffd400f82947 */ /* 0x000ff4000383ffff */
[----:B------:R-:W-:Y:S05]  /*6f50*/  EXIT ;  /* 0x000000000000794d */ /* 0x000fea0003800000 */
.L_x_19:
[----:B--2---:R2:W1:Y:S02]  /*6f60*/  SYNCS.PHASECHK.TRANS64.TRYWAIT P0, [R3+URZ+0xc0], R2 ;  /* 0x0000c002030075a7 */ /* 0x00446400080011ff */
[----:B-1----:R-:W-:Y:S05]  /*6f70*/  @!P0 NANOSLEEP.SYNCS 0x989680 ;  /* 0x009896800000895d */ /* 0x002fea0003900000 */
[----:B------:R-:W1:Y:S02]  /*6f80*/  @!P0 SYNCS.PHASECHK.TRANS64 P0, [R3+URZ+0xc0], R2 ;  /* 0x0000c002030085a7 */ /* 0x000e6400080010ff */
[----:B-1----:R-:W-:Y:S05]  /*6f90*/  @!P0 BRA `(.L_x_19) ;  /* 0xfffffffc00f08947 */ /* 0x002fea000383ffff */
[----:B------:R-:W-:Y:S05]  /*6fa0*/  BRA `(.L_x_103) ;  /* 0xffffffa400707947 */ /* 0x000fea000383ffff */
.L_x_22:
[----:B-1----:R-:W-:-:S07]  /*6fb0*/  MOV R2, UR33 ;  /* 0x0000002100027c02 */ /* 0x002fce0008000f00 */
.L_x_104:
[----:B-1----:R1:W2:Y:S02]  /*6fc0*/  SYNCS.PHASECHK.TRANS64.TRYWAIT P0, [R2+URZ+0x10], R5 ;  /* 0x00001005020075a7 */ /* 0x0022a400080011ff */
[----:B--2---:R-:W-:Y:S05]  /*6fd0*/  @!P0 NANOSLEEP.SYNCS 0x989680 ;  /* 0x009896800000895d */ /* 0x004fea0003900000 */
[----:B------:R-:W2:Y:S02]  /*6fe0*/  @!P0 SYNCS.PHASECHK.TRANS64 P0, [R2+URZ+0x10], R5 ;  /* 0x00001005020085a7 */ /* 0x000ea400080010ff */
[----:B--2---:R-:W-:Y:S05]  /*6ff0*/  @!P0 BRA `(.L_x_104) ;  /* 0xfffffffc00f08947 */ /* 0x004fea000383ffff */
[----:B------:R-:W-:Y:S05]  /*7000*/  BRA `(.L_x_21) ;  /* 0xffffffa400c07947 */ /* 0x000fea000383ffff */
.L_x_28:
[----:B-1----:R-:W-:-:S07]  /*7010*/  MOV R2, UR17 ;  /* 0x0000001100027c02 */ /* 0x002fce0008000f00 */
.L_x_105:
[----:B-1----:R1:W2:Y:S02]  /*7020*/  SYNCS.PHASECHK.TRANS64.TRYWAIT P0, [R2+URZ+0x10], R5 ;  /* 0x00001005020075a7 */ /* 0x0022a400080011ff */
[----:B--2---:R-:W-:Y:S05]  /*7030*/  @!P0 NANOSLEEP.SYNCS 0x989680 ;  /* 0x009896800000895d */ /* 0x004fea0003900000 */
[----:B------:R-:W2:Y:S02]  /*7040*/  @!P0 SYNCS.PHASECHK.TRANS64 P0, [R2+URZ+0x10], R5 ;  /* 0x00001005020085a7 */ /* 0x000ea400080010ff */
[----:B--2---:R-:W-:Y:S05]  /*7050*/  @!P0 BRA `(.L_x_105) ;  /* 0xfffffffc00f08947 */ /* 0x004fea000383ffff */
[----:B------:R-:W-:Y:S05]  /*7060*/  BRA `(.L_x_27) ;  /* 0xffffffa800687947 */ /* 0x000fea000383ffff */
.L_x_32:
[----:B-1----:R1:W2:Y:S02]  /*7070*/  SYNCS.PHASECHK.TRANS64.TRYWAIT P0, [R2+URZ+0x50], R3 ;  /* 0x00005003020075a7 */ /* 0x0022a400080011ff */
[----:B--2---:R-:W-:Y:S05]  /*7080*/  @!P0 NANOSLEEP.SYNCS 0x989680 ;  /* 0x009896800000895d */ /* 0x004fea0003900000 */
[----:B------:R-:W2:Y:S02]  /*7090*/  @!P0 SYNCS.PHASECHK.TRANS64 P0, [R2+URZ+0x50], R3 ;  /* 0x00005003020085a7 */ /* 0x000ea400080010ff */
[----:B--2---:R-:W-:Y:S05]  /*70a0*/  @!P0 BRA `(.L_x_32) ;  /* 0xfffffffc00f08947 */ /* 0x004fea000383ffff */
[----:B------:R-:W-:Y:S05]  /*70b0*/  BRA `(.L_x_106) ;  /* 0xffffffa800f87947 */ /* 0x000fea000383ffff */
.L_x_36:
[----:B----4-:R-:W-:-:S07]  /*70c0*/  MOV R0, UR4 ;  /* 0x0000000400007c02 */ /* 0x010fce0008000f00 */
.L_x_107:
[----:B-1----:R1:W2:Y:S02]  /*70d0*/  SYNCS.PHASECHK.TRANS64.TRYWAIT P0, [R0+URZ], R3 ;  /* 0x00000003000075a7 */ /* 0x0022a400080011ff */
[----:B--2---:R-:W-:Y:S05]  /*70e0*/  @!P0 NANOSLEEP.SYNCS 0x989680 ;  /* 0x009896800000895d */ /* 0x004fea0003900000 */
[----:B------:R-:W2:Y:S02]  /*70f0*/  @!P0 SYNCS.PHASECHK.TRANS64 P0, [R0+URZ], R3 ;  /* 0x00000003000085a7 */ /* 0x000ea400080010ff */
[----:B--2---:R-:W-:Y:S05]  /*7100*/  @!P0 BRA `(.L_x_107) ;  /* 0xfffffffc00f08947 */ /* 0x004fea000383ffff */
[----:B------:R-:W-:Y:S05]  /*7110*/  BRA `(.L_x_108) ;  /* 0xffffffb000687947 */ /* 0x000fea000383ffff */
.L_x_39:
[----:B-1----:R1:W2:Y:S02]  /*7120*/  SYNCS.PHASECHK.TRANS64.TRYWAIT P0, [R0+URZ+0xb0], R5 ;  /* 0x0000b005000075a7 */ /* 0x0022a400080011ff */
[----:B--2---:R-:W-:Y:S05]  /*7130*/  @!P0 NANOSLEEP.SYNCS 0x989680 ;  /* 0x009896800000895d */ /* 0x004fea0003900000 */
[----:B------:R-:W2:Y:S02]  /*7140*/  @!P0 SYNCS.PHASECHK.TRANS64 P0, [R0+URZ+0xb0], R5 ;  /* 0x0000b005000085a7 */ /* 0x000ea400080010ff */
[----:B--2---:R-:W-:Y:S05]  /*7150*/  @!P0 BRA `(.L_x_39) ;  /* 0xfffffffc00f08947 */ /* 0x004fea000383ffff */
[----:B------:R-:W-:Y:S05]  /*7160*/  BRA `(.L_x_109) ;  /* 0xffffffb000c47947 */ /* 0x000fea000383ffff */
.L_x_40:
[----:B------:R-:W-:-:S07]  /*7170*/  MOV R0, UR5 ;  /* 0x0000000500007c02 */ /* 0x000fce0008000f00 */
.L_x_110:
[----:B-1----:R1:W2:Y:S02]  /*7180*/  SYNCS.PHASECHK.TRANS64.TRYWAIT P0, [R0+URZ+0x60], R5 ;  /* 0x00006005000075a7 */ /* 0x0022a400080011ff */
[----:B--2---:R-:W-:Y:S05]  /*7190*/  @!P0 NANOSLEEP.SYNCS 0x989680 ;  /* 0x009896800000895d */ /* 0x004fea0003900000 */
[----:B------:R-:W2:Y:S02]  /*71a0*/  @!P0 SYNCS.PHASECHK.TRANS64 P0, [R0+URZ+0x60], R5 ;  /* 0x00006005000085a7 */ /* 0x000ea400080010ff */
[----:B--2---:R-:W-:Y:S05]  /*71b0*/  @!P0 BRA `(.L_x_110) ;  /* 0xfffffffc00f08947 */ /* 0x004fea000383ffff */
[----:B------:R-:W-:Y:S05]  /*71c0*/  BRA `(.L_x_111) ;  /* 0xffffffb000d47947 */ /* 0x000fea000383ffff */
.L_x_41:
[----:B-1----:R1:W2:Y:S02]  /*71d0*/  SYNCS.PHASECHK.TRANS64.TRYWAIT P1, [R0+URZ+0x50], R5 ;  /* 0x00005005000075a7 */ /* 0x0022a400080211ff */
[----:B--2---:R-:W-:Y:S05]  /*71e0*/  @!P1 NANOSLEEP.SYNCS 0x989680 ;  /* 0x009896800000995d */ /* 0x004fea0003900000 */
[----:B------:R-:W2:Y:S02]  /*71f0*/  @!P1 SYNCS.PHASECHK.TRANS64 P1, [R0+URZ+0x50], R5 ;  /* 0x00005005000095a7 */ /* 0x000ea400080210ff */
[----:B--2---:R-:W-:Y:S05]  /*7200*/  @!P1 BRA `(.L_x_41) ;  /* 0xfffffffc00f09947 */ /* 0x004fea000383ffff */
[----:B------:R-:W-:Y:S05]  /*7210*/  BRA `(.L_x_112) ;  /* 0xffffffb400047947 */ /* 0x000fea000383ffff */
.L_x_44:
[----:B------:R-:W-:-:S07]  /*7220*/  MOV R0, UR5 ;  /* 0x0000000500007c02 */ /* 0x000fce0008000f00 */
.L_x_113:
[----:B-1----:R1:W2:Y:S02]  /*7230*/  SYNCS.PHASECHK.TRANS64.TRYWAIT P0, [R0+URZ+0x60], R3 ;  /* 0x00006003000075a7 */ /* 0x0022a400080011ff */
[----:B--2---:R-:W-:Y:S05]  /*7240*/  @!P0 NANOSLEEP.SYNCS 0x989680 ;  /* 0x009896800000895d */ /* 0x004fea0003900000 */
[----:B------:R-:W2:Y:S02]  /*7250*/  @!P0 SYNCS.PHASECHK.TRANS64 P0, [R0+URZ+0x60], R3 ;  /* 0x00006003000085a7 */ /* 0x000ea400080010ff */
[----:B--2---:R-:W-:Y:S05]  /*7260*/  @!P0 BRA `(.L_x_113) ;  /* 0xfffffffc00f08947 */ /* 0x004fea000383ffff */
[----:B------:R-:W-:Y:S05]  /*7270*/  BRA `(.L_x_43) ;  /* 0xffffffb400587947 */ /* 0x000fea000383ffff */
.L_x_51:
[----:B-1----:R1:W2:Y:S02]  /*7280*/  SYNCS.PHASECHK.TRANS64.TRYWAIT P1, [R0+URZ+0x50], R5 ;  /* 0x00005005000075a7 */ /* 0x0022a400080211ff */
[----:B--2---:R-:W-:Y:S05]  /*7290*/  @!P1 NANOSLEEP.SYNCS 0x989680 ;  /* 0x009896800000995d */ /* 0x004fea0003900000 */
[----:B------:R-:W2:Y:S02]  /*72a0*/  @!P1 SYNCS.PHASECHK.TRANS64 P1, [R0+URZ+0x50], R5 ;  /* 0x00005005000095a7 */ /* 0x000ea400080210ff */
[----:B--2---:R-:W-:Y:S05]  /*72b0*/  @!P1 BRA `(.L_x_51) ;  /* 0xfffffffc00f09947 */ /* 0x004fea000383ffff */
[----:B------:R-:W-:Y:S05]  /*72c0*/  BRA `(.L_x_114) ;  /* 0xffffffb800b87947 */ /* 0x000fea000383ffff */
.L_x_52:
[----:B------:R-:W-:-:S07]  /*72d0*/  MOV R3, UR8 ;  /* 0x0000000800037c02 */ /* 0x000fce0008000f00 */
.L_x_115:
[----:B-1----:R1:W2:Y:S02]  /*72e0*/  SYNCS.PHASECHK.TRANS64.TRYWAIT P0, [R3+URZ+0x90], R0 ;  /* 0x00009000030075a7 */ /* 0x0022a400080011ff */
[----:B--2---:R-:W-:Y:S05]  /*72f0*/  @!P0 NANOSLEEP.SYNCS 0x989680 ;  /* 0x009896800000895d */ /* 0x004fea0003900000 */
[----:B------:R-:W2:Y:S02]  /*7300*/  @!P0 SYNCS.PHASECHK.TRANS64 P0, [R3+URZ+0x90], R0 ;  /* 0x00009000030085a7 */ /* 0x000ea400080010ff */
[----:B--2---:R-:W-:Y:S05]  /*7310*/  @!P0 BRA `(.L_x_115) ;  /* 0xfffffffc00f08947 */ /* 0x004fea000383ffff */
[----:B------:R-:W-:Y:S05]  /*7320*/  BRA `(.L_x_116) ;  /* 0xffffffbc00087947 */ /* 0x000fea000383ffff */
.L_x_55:
[----:B------:R-:W-:Y:S07]  /*7330*/  MOV R0, UR7 ;  /* 0x0000000700007c02 */ /* 0x000fee0008000f00 */
.L_x_117:
[----:B-1----:R1:W2:Y:S02]  /*7340*/  SYNCS.PHASECHK.TRANS64.TRYWAIT P0, [R0+URZ], R3 ;  /* 0x00000003000075a7 */ /* 0x0022a400080011ff */
[----:B--2---:R-:W-:Y:S05]  /*7350*/  @!P0 NANOSLEEP.SYNCS 0x989680 ;  /* 0x009896800000895d */ /* 0x004fea0003900000 */
[----:B------:R-:W2:Y:S02]  /*7360*/  @!P0 SYNCS.PHASECHK.TRANS64 P0, [R0+URZ], R3 ;  /* 0x00000003000085a7 */ /* 0x000ea400080010ff */
[----:B--2---:R-:W-:Y:S05]  /*7370*/  @!P0 BRA `(.L_x_117) ;  /* 0xfffffffc00f08947 */ /* 0x004fea000383ffff */
[----:B------:R-:W-:Y:S05]  /*7380*/  BRA `(.L_x_54) ;  /* 0xffffffbc00247947 */ /* 0x000fea000383ffff */
.L_x_58:
[----:B------:R-:W-:-:S07]  /*7390*/  MOV R0, UR5 ;  /* 0x0000000500007c02 */ /* 0x000fce0008000f00 */
.L_x_118:
[----:B--2---:R2:W3:Y:S02]  /*73a0*/  SYNCS.PHASECHK.TRANS64.TRYWAIT P0, [R0+URZ], R3 ;  /* 0x00000003000075a7 */ /* 0x0044e400080011ff */
[----:B---3--:R-:W-:Y:S05]  /*73b0*/  @!P0 NANOSLEEP.SYNCS 0x989680 ;  /* 0x009896800000895d */ /* 0x008fea0003900000 */
[----:B------:R-:W3:Y:S02]  /*73c0*/  @!P0 SYNCS.PHASECHK.TRANS64 P0, [R0+URZ], R3 ;  /* 0x00000003000085a7 */ /* 0x000ee400080010ff */
[----:B---3--:R-:W-:Y:S05]  /*73d0*/  @!P0 BRA `(.L_x_118) ;  /* 0xfffffffc00f08947 */ /* 0x008fea000383ffff */
[----:B------:R-:W-:Y:S05]  /*73e0*/  BRA `(.L_x_119) ;  /* 0xffffffbc00d87947 */ /* 0x000fea000383ffff */
.L_x_59:
[----:B------:R-:W-:-:S07]  /*73f0*/  MOV R0, UR5 ;  /* 0x0000000500007c02 */ /* 0x000fce0008000f00 */
.L_x_120:
[----:B-1----:R1:W2:Y:S02]  /*7400*/  SYNCS.PHASECHK.TRANS64.TRYWAIT P0, [R0+URZ], R3 ;  /* 0x00000003000075a7 */ /* 0x0022a400080011ff */
[----:B--2---:R-:W-:Y:S05]  /*7410*/  @!P0 NANOSLEEP.SYNCS 0x989680 ;  /* 0x009896800000895d */ /* 0x004fea0003900000 */
[----:B------:R-:W2:Y:S02]  /*7420*/  @!P0 SYNCS.PHASECHK.TRANS64 P0, [R0+URZ], R3 ;  /* 0x00000003000085a7 */ /* 0x000ea400080010ff */
[----:B--2---:R-:W-:Y:S05]  /*7430*/  @!P0 BRA `(.L_x_120) ;  /* 0xfffffffc00f08947 */ /* 0x004fea000383ffff */
[----:B------:R-:W-:Y:S05]  /*7440*/  BRA `(.L_x_121) ;  /* 0xffffffbc00e47947 */ /* 0x000fea000383ffff */
.L_x_60:
[----:B------:R-:W-:-:S07]  /*7450*/  MOV R0, UR5 ;  /* 0x0000000500007c02 */ /* 0x000fce0008000f00 */
.L_x_122:
[----:B-1----:R1:W2:Y:S02]  /*7460*/  SYNCS.PHASECHK.TRANS64.TRYWAIT P0, [R0+URZ], R3 ;  /* 0x00000003000075a7 */ /* 0x0022a400080011ff */
[----:B--2---:R-:W-:Y:S05]  /*7470*/  @!P0 NANOSLEEP.SYNCS 0x989680 ;  /* 0x009896800000895d */ /* 0x004fea0003900000 */
[----:B------:R-:W2:Y:S02]  /*7480*/  @!P0 SYNCS.PHASECHK.TRANS64 P0, [R0+URZ], R3 ;  /* 0x00000003000085a7 */ /* 0x000ea400080010ff */
[----:B--2---:R-:W-:Y:S05]  /*7490*/  @!P0 BRA `(.L_x_122) ;  /* 0xfffffffc00f08947 */ /* 0x004fea000383ffff */
[----:B------:R-:W-:Y:S05]  /*74a0*/  BRA `(.L_x_123) ;  /* 0xffffffbc00f07947 */ /* 0x000fea000383ffff */
.L_x_61:
[----:B------:R-:W-:-:S07]  /*74b0*/  MOV R0, UR7 ;  /* 0x0000000700007c02 */ /* 0x000fce0008000f00 */
.L_x_124:
[----:B-1----:R1:W2:Y:S02]  /*74c0*/  SYNCS.PHASECHK.TRANS64.TRYWAIT P0, [R0+URZ], R3 ;  /* 0x00000003000075a7 */ /* 0x0022a400080011ff */
[----:B--2---:R-:W-:Y:S05]  /*74d0*/  @!P0 NANOSLEEP.SYNCS 0x989680 ;  /* 0x009896800000895d */ /* 0x004fea0003900000 */
[----:B------:R-:W2:Y:S02]  /*74e0*/  @!P0 SYNCS.PHASECHK.TRANS64 P0, [R0+URZ], R3 ;  /* 0x00000003000085a7 */ /* 0x000ea400080010ff */
[----:B--2---:R-:W-:Y:S05]  /*74f0*/  @!P0 BRA `(.L_x_124) ;  /* 0xfffffffc00f08947 */ /* 0x004fea000383ffff */
[----:B------:R-:W-:Y:S05]  /*7500*/  BRA `(.L_x_125) ;  /* 0xffffffbc00fc7947 */ /* 0x000fea000383ffff */
.L_x_66:
[----:B--2---:R2:W3:Y:S02]  /*7510*/  SYNCS.PHASECHK.TRANS64.TRYWAIT P0, [R0+URZ+0x50], R3 ;  /* 0x00005003000075a7 */ /* 0x0044e400080011ff */
[----:B---3--:R-:W-:Y:S05]  /*7520*/  @!P0 NANOSLEEP.SYNCS 0x989680 ;  /* 0x009896800000895d */ /* 0x008fea0003900000 */
[----:B------:R-:W3:Y:S02]  /*7530*/  @!P0 SYNCS.PHASECHK.TRANS64 P0, [R0+URZ+0x50], R3 ;  /* 0x00005003000085a7 */ /* 0x000ee400080010ff */
[----:B---3--:R-:W-:Y:S05]  /*7540*/  @!P0 BRA `(.L_x_66) ;  /* 0xfffffffc00f08947 */ /* 0x008fea000383ffff */
[----:B------:R-:W-:Y:S05]  /*7550*/  BRA `(.L_x_126) ;  /* 0xffffffc400007947 */ /* 0x000fea000383ffff */
.L_x_69:
[----:B------:R-:W-:Y:S07]  /*7560*/  MOV R0, UR7 ;  /* 0x0000000700007c02 */ /* 0x000fee0008000f00 */
.L_x_127:
[----:B--2---:R2:W3:Y:S02]  /*7570*/  SYNCS.PHASECHK.TRANS64.TRYWAIT P0, [R0+URZ+0x48], R3 ;  /* 0x00004803000075a7 */ /* 0x0044e400080011ff */
[----:B---3--:R-:W-:Y:S05]  /*7580*/  @!P0 NANOSLEEP.SYNCS 0x989680 ;  /* 0x009896800000895d */ /* 0x008fea0003900000 */
[----:B------:R-:W3:Y:S02]  /*7590*/  @!P0 SYNCS.PHASECHK.TRANS64 P0, [R0+URZ+0x48], R3 ;  /* 0x00004803000085a7 */ /* 0x000ee400080010ff */
[----:B---3--:R-:W-:Y:S05]  /*75a0*/  @!P0 BRA `(.L_x_127) ;  /* 0xfffffffc00f08947 */ /* 0x008fea000383ffff */
[----:B------:R-:W-:Y:S05]  /*75b0*/  BRA `(.L_x_68) ;  /* 0xffffffc400e07947 */ /* 0x000fea000383ffff */
.L_x_72:
[----:B--2---:R-:W-:Y:S07]  /*75c0*/  MOV R3, UR7 ;  /* 0x0000000700037c02 */ /* 0x004fee0008000f00 */
.L_x_128:
[----:B-1----:R1:W2:Y:S02]  /*75d0*/  SYNCS.PHASECHK.TRANS64.TRYWAIT P0, [R3+URZ+0x30], R12 ;  /* 0x0000300c030075a7 */ /* 0x0022a400080011ff */
[----:B--2---:R-:W-:Y:S05]  /*75e0*/  @!P0 NANOSLEEP.SYNCS 0x989680 ;  /* 0x009896800000895d */ /* 0x004fea0003900000 */
[----:B------:R-:W2:Y:S02]  /*75f0*/  @!P0 SYNCS.PHASECHK.TRANS64 P0, [R3+URZ+0x30], R12 ;  /* 0x0000300c030085a7 */ /* 0x000ea400080010ff */
[----:B--2---:R-:W-:Y:S05]  /*7600*/  @!P0 BRA `(.L_x_128) ;  /* 0xfffffffc00f08947 */ /* 0x004fea000383ffff */
[----:B------:R-:W-:Y:S05]  /*7610*/  BRA `(.L_x_129) ;  /* 0xffffffc800587947 */ /* 0x000fea000383ffff */
.L_x_73:
[----:B------:R-:W-:Y:S07]  /*7620*/  MOV R3, UR7 ;  /* 0x0000000700037c02 */ /* 0x000fee0008000f00 */
.L_x_130:
[----:B-1----:R1:W2:Y:S02]  /*7630*/  SYNCS.PHASECHK.TRANS64.TRYWAIT P0, [R3+URZ+0x38], R12 ;  /* 0x0000380c030075a7 */ /* 0x0022a400080011ff */
[----:B--2---:R-:W-:Y:S05]  /*7640*/  @!P0 NANOSLEEP.SYNCS 0x989680 ;  /* 0x009896800000895d */ /* 0x004fea0003900000 */
[----:B------:R-:W2:Y:S02]  /*7650*/  @!P0 SYNCS.PHASECHK.TRANS64 P0, [R3+URZ+0x38], R12 ;  /* 0x0000380c030085a7 */ /* 0x000ea400080010ff */
[----:B--2---:R-:W-:Y:S05]  /*7660*/  @!P0 BRA `(.L_x_130) ;  /* 0xfffffffc00f08947 */ /* 0x004fea000383ffff */
[----:B------:R-:W-:Y:S05]  /*7670*/  BRA `(.L_x_131) ;  /* 0xffffffc800d87947 */ /* 0x000fea000383ffff */
.L_x_75:
[----:B------:R-:W-:-:S07]  /*7680*/  MOV R0, UR7 ;  /* 0x0000000700007c02 */ /* 0x000fce0008000f00 */
.L_x_132:
[----:B-1----:R1:W3:Y:S02]  /*7690*/  SYNCS.PHASECHK.TRANS64.TRYWAIT P0, [R0+URZ+0x30], R3 ;  /* 0x00003003000075a7 */ /* 0x0022e400080011ff */
[----:B---3--:R-:W-:Y:S05]  /*76a0*/  @!P0 NANOSLEEP.SYNCS 0x989680 ;  /* 0x009896800000895d */ /* 0x008fea0003900000 */
[----:B------:R-:W3:Y:S02]  /*76b0*/  @!P0 SYNCS.PHASECHK.TRANS64 P0, [R0+URZ+0x30], R3 ;  /* 0x00003003000085a7 */ /* 0x000ee400080010ff */
[----:B---3--:R-:W-:Y:S05]  /*76c0*/  @!P0 BRA `(.L_x_132) ;  /* 0xfffffffc00f08947 */ /* 0x008fea000383ffff */
[----:B------:R-:W-:Y:S05]  /*76d0*/  BRA `(.L_x_133) ;  /* 0xffffffcc00487947 */ /* 0x000fea000383ffff */
.L_x_77:
[----:B--2---:R2:W4:Y:S02]  /*76e0*/  SYNCS.PHASECHK.TRANS64.TRYWAIT P0, [R0+URZ+0x50], R3 ;  /* 0x00005003000075a7 */ /* 0x00452400080011ff */
[----:B----4-:R-:W-:Y:S05]  /*76f0*/  @!P0 NANOSLEEP.SYNCS 0x989680 ;  /* 0x009896800000895d */ /* 0x010fea0003900000 */
[----:B------:R-:W4:Y:S02]  /*7700*/  @!P0 SYNCS.PHASECHK.TRANS64 P0, [R0+URZ+0x50], R3 ;  /* 0x00005003000085a7 */ /* 0x000f2400080010ff */
[----:B----4-:R-:W-:Y:S05]  /*7710*/  @!P0 BRA `(.L_x_77) ;  /* 0xfffffffc00f08947 */ /* 0x010fea000383ffff */
[----:B------:R-:W-:Y:S05]  /*7720*/  BRA `(.L_x_134) ;  /* 0xffffffd000147947 */ /* 0x000fea000383ffff */
.L_x_88:
[----:B-1----:R1:W3:Y:S02]  /*7730*/  SYNCS.PHASECHK.TRANS64.TRYWAIT P1, [R0+URZ+0x20], R3 ;  /* 0x00002003000075a7 */ /* 0x0022e400080211ff */
[----:B---3--:R-:W-:Y:S05]  /*7740*/  @!P1 NANOSLEEP.SYNCS 0x989680 ;  /* 0x009896800000995d */ /* 0x008fea0003900000 */
[----:B------:R-:W3:Y:S02]  /*7750*/  @!P1 SYNCS.PHASECHK.TRANS64 P1, [R0+URZ+0x20], R3 ;  /* 0x00002003000095a7 */ /* 0x000ee400080210ff */
[----:B---3--:R-:W-:Y:S05]  /*7760*/  @!P1 BRA `(.L_x_88) ;  /* 0xfffffffc00f09947 */ /* 0x008fea000383ffff */
[----:B------:R-:W-:Y:S05]  /*7770*/  BRA `(.L_x_87) ;  /* 0xffffffdc002c7947 */ /* 0x000fea000383ffff */
.L_x_90:
[----:B-1----:R1:W4:Y:S02]  /*7780*/  SYNCS.PHASECHK.TRANS64.TRYWAIT P0, [R113+URZ+0x70], R2 ;  /* 0x00007002710075a7 */ /* 0x00232400080011ff */
[----:B----4-:R-:W-:Y:S05]  /*7790*/  @!P0 NANOSLEEP.SYNCS 0x989680 ;  /* 0x009896800000895d */ /* 0x010fea0003900000 */
[----:B------:R-:W4:Y:S02]  /*77a0*/  @!P0 SYNCS.PHASECHK.TRANS64 P0, [R113+URZ+0x70], R2 ;  /* 0x00007002710085a7 */ /* 0x000f2400080010ff */
[----:B----4-:R-:W-:Y:S05]  /*77b0*/  @!P0 BRA `(.L_x_90) ;  /* 0xfffffffc00f08947 */ /* 0x010fea000383ffff */
[----:B------:R-:W-:Y:S05]  /*77c0*/  BRA `(.L_x_89) ;  /* 0xffffffdc00807947 */ /* 0x000fea000383ffff */
.L_x_98:
[----:B--2---:R2:W3:Y:S02]  /*77d0*/  SYNCS.PHASECHK.TRANS64.TRYWAIT P0, [R32+URZ+0x20], R3 ;  /* 0x00002003200075a7 */ /* 0x0044e400080011ff */
[----:B---3--:R-:W-:Y:S05]  /*77e0*/  @!P0 NANOSLEEP.SYNCS 0x989680 ;  /* 0x009896800000895d */ /* 0x008fea0003900000 */
[----:B------:R-:W3:Y:S02]  /*77f0*/  @!P0 SYNCS.PHASECHK.TRANS64 P0, [R32+URZ+0x20], R3 ;  /* 0x00002003200085a7 */ /* 0x000ee400080010ff */
[----:B---3--:R-:W-:Y:S05]  /*7800*/  @!P0 BRA `(.L_x_98) ;  /* 0xfffffffc00f08947 */ /* 0x008fea000383ffff */
[----:B------:R-:W-:Y:S05]  /*7810*/  BRA `(.L_x_97) ;  /* 0xffffffe800707947 */ /* 0x000fea000383ffff */
        .weak           $__internal_0_$__cuda_sm10x_tcgen05_guardrail_trap_col_being_dealloced_not_returned_by_alloc
        .type           $__internal_0_$__cuda_sm10x_tcgen05_guardrail_trap_col_being_dealloced_not_returned_by_alloc,@function
        .size           $__internal_0_$__cuda_sm10x_tcgen05_guardrail_trap_col_being_dealloced_not_returned_by_alloc,($__internal_1_$__cuda_sm10x_tcgen05_guardrail_trap_phase_invalid_during_alloc - $__internal_0_$__cuda_sm10x_tcgen05_guardrail_trap_col_being_dealloced_not_returned_by_alloc)
$__internal_0_$__cuda_sm10x_tcgen05_guardrail_trap_col_being_dealloced_not_returned_by_alloc:
[----:B------:R-:W-:Y:S05]  /*7820*/  BPT.TRAP 0x1 ;  /* 0x000000040000795c */ /* 0x000fea0000300000 */
[----:B------:R-:W-:-:S04]  /*7830*/  HFMA2 R3, -RZ, RZ, 0, 0 ;  /* 0x00000000ff037431 */ /* 0x000fc800000001ff */
[----:B------:R-:W-:Y:S05]  /*7840*/  RET.REL.NODEC R2 `(_ZN7cutlass13device_kernelINS_4gemm6kernel13GemmUniversalIN4cute5tupleIJiiiiEEENS1_10collective13CollectiveMmaINS1_35MainloopSm100TmaUmmaWarpSpecializedILi2ELi2ELi4ENS5_IJNS4_1CILi1EEESB_SB_EEEEENS5_IJNSA_ILi64EEENSA_ILi128EEESE_EEENS_12float_e4m3_tENS5_IJlSB_lEEESH_SI_NS4_8TiledMMAINS4_8MMA_AtomIJNS4_10MMA_TraitsINS4_19SM100_MMA_F8F6F4_SSEJSH_SH_fSE_SF_NS4_17integral_constantINS4_4UMMA5MajorELSP_0EEESQ_NSN_INSO_7ScaleInELSR_0EEESS_EEEEEENS4_6LayoutISC_NS5_IJNSA_ILi0EEESW_SW_EEEEENS5_IJNS4_10UnderscoreESZ_SZ_EEEEENS4_13SM90_TMA_LOADENS4_14ComposedLayoutINS4_7SwizzleILi2ELi4ELi3EEENS4_18smem_ptr_flag_bitsILi8EEENSV_INS5_IJNSA_ILi8EEESE_EEENS5_IJSE_SB_EEEEEEEvNS4_8identityES12_S1C_vS1D_EENS_8epilogue10collective18CollectiveEpilogueINS1F_23Sm100TmaWarpSpecializedILi2ELi2ELi32ELb0ELb0EEEJSG_NS5_IJNSV_ISE_SB_EES1K_EEESH_SI_SH_SI_NS1F_6fusion15FusionCallbacksIS1J_NS1M_17LinearCombinationISH_fSH_fLNS_15FloatRoundStyleE2EEESG_S1L_JEEENS4_5SM1004TMEM4LOAD26SM100_TMEM_LOAD_16dp32b32xES12_S1C_NS4_39AutoVectorizingCopyWithAssumedAlignmentILi128EEENS4_14SM90_TMA_STOREES1C_S1X_S1X_EEEvvEEEEvNT_6ParamsE) ;  /* 0xffffff8402ec7950 */ /* 0x000fea0003c3ffff */
        .weak           $__internal_1_$__cuda_sm10x_tcgen05_guardrail_trap_phase_invalid_during_alloc
        .type           $__internal_1_$__cuda_sm10x_tcgen05_guardrail_trap_phase_invalid_during_alloc,@function
        .size           $__internal_1_$__cuda_sm10x_tcgen05_guardrail_trap_phase_invalid_during_alloc,($__internal_2_$__cuda_sm10x_tcgen05_guardrail_trap_unallocated_columns_being_dealloced - $__internal_1_$__cuda_sm10x_tcgen05_guardrail_trap_phase_invalid_during_alloc)
$__internal_1_$__cuda_sm10x_tcgen05_guardrail_trap_phase_invalid_during_alloc:
[----:B------:R-:W-:Y:S05]  /*7850*/  BPT.TRAP 0x1 ;  /* 0x000000040000795c */ /* 0x000fea0000300000 */
[----:B------:R-:W-:-:S04]  /*7860*/  MOV R3, 0x0 ;  /* 0x0000000000037802 */ /* 0x000fc80000000f00 */
[----:B------:R-:W-:Y:S05]  /*7870*/  RET.REL.NODEC R2 `(_ZN7cutlass13device_kernelINS_4gemm6kernel13GemmUniversalIN4cute5tupleIJiiiiEEENS1_10collective13CollectiveMmaINS1_35MainloopSm100TmaUmmaWarpSpecializedILi2ELi2ELi4ENS5_IJNS4_1CILi1EEESB_SB_EEEEENS5_IJNSA_ILi64EEENSA_ILi128EEESE_EEENS_12float_e4m3_tENS5_IJlSB_lEEESH_SI_NS4_8TiledMMAINS4_8MMA_AtomIJNS4_10MMA_TraitsINS4_19SM100_MMA_F8F6F4_SSEJSH_SH_fSE_SF_NS4_17integral_constantINS4_4UMMA5MajorELSP_0EEESQ_NSN_INSO_7ScaleInELSR_0EEESS_EEEEEENS4_6LayoutISC_NS5_IJNSA_ILi0EEESW_SW_EEEEENS5_IJNS4_10UnderscoreESZ_SZ_EEEEENS4_13SM90_TMA_LOADENS4_14ComposedLayoutINS4_7SwizzleILi2ELi4ELi3EEENS4_18smem_ptr_flag_bitsILi8EEENSV_INS5_IJNSA_ILi8EEESE_EEENS5_IJSE_SB_EEEEEEEvNS4_8identityES12_S1C_vS1D_EENS_8epilogue10collective18CollectiveEpilogueINS1F_23Sm100TmaWarpSpecializedILi2ELi2ELi32ELb0ELb0EEEJSG_NS5_IJNSV_ISE_SB_EES1K_EEESH_SI_SH_SI_NS1F_6fusion15FusionCallbacksIS1J_NS1M_17LinearCombinationISH_fSH_fLNS_15FloatRoundStyleE2EEESG_S1L_JEEENS4_5SM1004TMEM4LOAD26SM100_TMEM_LOAD_16dp32b32xES12_S1C_NS4_39AutoVectorizingCopyWithAssumedAlignmentILi128EEENS4_14SM90_TMA_STOREES1C_S1X_S1X_EEEvvEEEEvNT_6ParamsE) ;  /* 0xffffff8402e07950 */ /* 0x000fea0003c3ffff */
        .weak           $__internal_2_$__cuda_sm10x_tcgen05_guardrail_trap_unallocated_columns_being_dealloced
        .type           $__internal_2_$__cuda_sm10x_tcgen05_guardrail_trap_unallocated_columns_being_dealloced,@function
        .size           $__internal_2_$__cuda_sm10x_tcgen05_guardrail_trap_unallocated_columns_being_dealloced,(.L_x_136 - $__internal_2_$__cuda_sm10x_tcgen05_guardrail_trap_unallocated_columns_being_dealloced)
$__internal_2_$__cuda_sm10x_tcgen05_guardrail_trap_unallocated_columns_being_dealloced:
[----:B------:R-:W-:Y:S05]  /*7880*/  BPT.TRAP 0x1 ;  /* 0x000000040000795c */ /* 0x000fea0000300000 */
[----:B------:R-:W-:-:S04]  /*7890*/  HFMA2 R3, -RZ, RZ, 0, 0 ;  /* 0x00000000ff037431 */ /* 0x000fc800000001ff */
[----:B------:R-:W-:Y:S05]  /*78a0*/  RET.REL.NODEC R2 `(_ZN7cutlass13device_kernelINS_4gemm6kernel13GemmUniversalIN4cute5tupleIJiiiiEEENS1_10collective13CollectiveMmaINS1_35MainloopSm100TmaUmmaWarpSpecializedILi2ELi2ELi4ENS5_IJNS4_1CILi1EEESB_SB_EEEEENS5_IJNSA_ILi64EEENSA_ILi128EEESE_EEENS_12float_e4m3_tENS5_IJlSB_lEEESH_SI_NS4_8TiledMMAINS4_8MMA_AtomIJNS4_10MMA_TraitsINS4_19SM100_MMA_F8F6F4_SSEJSH_SH_fSE_SF_NS4_17integral_constantINS4_4UMMA5MajorELSP_0EEESQ_NSN_INSO_7ScaleInELSR_0EEESS_EEEEEENS4_6LayoutISC_NS5_IJNSA_ILi0EEESW_SW_EEEEENS5_IJNS4_10UnderscoreESZ_SZ_EEEEENS4_13SM90_TMA_LOADENS4_14ComposedLayoutINS4_7SwizzleILi2ELi4ELi3EEENS4_18smem_ptr_flag_bitsILi8EEENSV_INS5_IJNSA_ILi8EEESE_EEENS5_IJSE_SB_EEEEEEEvNS4_8identityES12_S1C_vS1D_EENS_8epilogue10collective18CollectiveEpilogueINS1F_23Sm100TmaWarpSpecializedILi2ELi2ELi32ELb0ELb0EEEJSG_NS5_IJNSV_ISE_SB_EES1K_EEESH_SI_SH_SI_NS1F_6fusion15FusionCallbacksIS1J_NS1M_17LinearCombinationISH_fSH_fLNS_15FloatRoundStyleE2EEESG_S1L_JEEENS4_5SM1004TMEM4LOAD26SM100_TMEM_LOAD_16dp32b32xES12_S1C_NS4_39AutoVectorizingCopyWithAssumedAlignmentILi128EEENS4_14SM90_TMA_STOREES1C_S1X_S1X_EEEvvEEEEvNT_6ParamsE) ;  /* 0xffffff8402d47950 */ /* 0x000fea0003c3ffff */
.L_x_135:
[----:B------:R-:W-:-:S00]  /*78b0*/  BRA `(.L_x_135) ;  /* 0xfffffffc00fc7947 */ /* 0x000fc0000383ffff */
[----:B------:R-:W-:-:S00]  /*78c0*/  NOP ;  /* 0x0000000000007918 */ /* 0x000fc00000000000 */
        /* <DEDUP_REMOVED lines=11> */
.L_x_136:


//--------------------- .nv.global.init           --------------------------
	.section	.nv.global.init,"aw",@progbits
.nv.global.init:
	.type		$str$27,@object
	.size		$str$27,($str$28 - $str$27)
$str$27:
        /*0000*/ 	.byte	0x28, 0x61, 0x64, 0x64, 0x72, 0x65, 0x73, 0x73, 0x20, 0x26, 0x20, 0x6d, 0x61, 0x73, 0x6b, 0x29
        /*0010*/ 	.byte	0x20, 0x3d, 0x3d, 0x20, 0x30, 0x00
	.type		$str$28,@object
	.size		$str$28,($str$26 - $str$28)
$str$28:
        /*0016*/ 	.byte	0x2f, 0x74, 0x6d, 0x70, 0x2f, 0x63, 0x75, 0x74, 0x6c, 0x61, 0x73, 0x73, 0x5f, 0x73, 0x77, 0x65
        /*0026*/ 	.byte	0x65, 0x70, 0x5f, 0x73, 0x72, 0x63, 0x2f, 0x69, 0x6e, 0x63, 0x6c, 0x75, 0x64, 0x65, 0x2f, 0x63
        /*0036*/ 	.byte	0x75, 0x74, 0x65, 0x2f, 0x70, 0x6f, 0x69, 0x6e, 0x74, 0x65, 0x72, 0x5f, 0x66, 0x6c, 0x61, 0x67
        /*0046*/ 	.byte	0x67, 0x65, 0x64, 0x2e, 0x68, 0x70, 0x70, 0x00
	.type		$str$26,@object
	.size		$str$26,($str$25 - $str$26)
$str$26:
        /*004e*/ 	.byte	0x2f, 0x74, 0x6d, 0x70, 0x2f, 0x63, 0x75, 0x74, 0x6c, 0x61, 0x73, 0x73, 0x5f, 0x73, 0x77, 0x65
        /*005e*/ 	.byte	0x65, 0x70, 0x5f, 0x73, 0x72, 0x63, 0x2f, 0x69, 0x6e, 0x63, 0x6c, 0x75, 0x64, 0x65, 0x2f, 0x63
        /*006e*/ 	.byte	0x75, 0x74, 0x65, 0x2f, 0x61, 0x74, 0x6f, 0x6d, 0x2f, 0x63, 0x6f, 0x70, 0x79, 0x5f, 0x74, 0x72
        /*007e*/ 	.byte	0x61, 0x69, 0x74, 0x73, 0x5f, 0x73, 0x6d, 0x31, 0x30, 0x30, 0x2e, 0x68, 0x70, 0x70, 0x00
	.type		$str$25,@object
	.size		$str$25,(__unnamed_1 - $str$25)
$str$25:
        /*008d*/ 	.byte	0x28, 0x28, 0x75, 0x69, 0x6e, 0x74, 0x33, 0x32, 0x5f, 0x74, 0x28, 0x74, 0x68, 0x72, 0x65, 0x61
        /*009d*/ 	.byte	0x64, 0x49, 0x64, 0x78, 0x2e, 0x78, 0x29, 0x20, 0x2f, 0x20, 0x33, 0x32, 0x29, 0x20, 0x25, 0x20
        /*00ad*/ 	.byte	0x34, 0x29, 0x20, 0x3d, 0x3d, 0x20, 0x28, 0x28, 0x28, 0x74, 0x6d, 0x65, 0x6d, 0x5f, 0x61, 0x64
        /*00bd*/ 	.byte	0x64, 0x72, 0x20, 0x3e, 0x3e, 0x20, 0x31, 0x36, 0x29, 0x20, 0x2f, 0x20, 0x33, 0x32, 0x29, 0x20
        /*00cd*/ 	.byte	0x25, 0x20, 0x34, 0x29, 0x00
	.type		__unnamed_1,@object
	.size		__unnamed_1,(__unnamed_2 - __unnamed_1)
__unnamed_1:
        /*00d2*/ 	.byte	0x61, 0x75, 0x74, 0x6f, 0x20, 0x63, 0x75, 0x74, 0x65, 0x3a, 0x3a, 0x61, 0x73, 0x5f, 0x70, 0x6f
        /* <DEDUP_REMOVED lines=24> */
        /*0262*/ 	.byte	0x3c, 0x34, 0x30, 0x39, 0x36, 0x3e, 0x3e, 0x3e, 0x3e, 0x5d, 0x00
	.type		__unnamed_2,@object
	.size		__unnamed_2,(.L_2 - __unnamed_2)
__unnamed_2:
        /* <DEDUP_REMOVED lines=40> */
        /*04ed*/ 	.byte	0x74, 0x65, 0x3a, 0x3a, 0x43, 0x3c, 0x30, 0x3e, 0x3e, 0x3e, 0x3e, 0x5d, 0x00
.L_2:


//--------------------- .nv.shared._ZN7cutlass13device_kernelINS_4gemm6kernel13GemmUniversalIN4cute5tupleIJiiiiEEENS1_10collective13CollectiveMmaINS1_35MainloopSm100TmaUmmaWarpSpecializedILi2ELi2ELi4ENS5_IJNS4_1CILi1EEESB_SB_EEEEENS5_IJNSA_ILi64EEENSA_ILi128EEESE_EEENS_12float_e4m3_tENS5_IJlSB_lEEESH_SI_NS4_8TiledMMAINS4_8MMA_AtomIJNS4_10MMA_TraitsINS4_19SM100_MMA_F8F6F4_SSEJSH_SH_fSE_SF_NS4_17integral_constantINS4_4UMMA5MajorELSP_0EEESQ_NSN_INSO_7ScaleInELSR_0EEESS_EEEEEENS4_6LayoutISC_NS5_IJNSA_ILi0EEESW_SW_EEEEENS5_IJNS4_10UnderscoreESZ_SZ_EEEEENS4_13SM90_TMA_LOADENS4_14ComposedLayoutINS4_7SwizzleILi2ELi4ELi3EEENS4_18smem_ptr_flag_bitsILi8EEENSV_INS5_IJNSA_ILi8EEESE_EEENS5_IJSE_SB_EEEEEEEvNS4_8identityES12_S1C_vS1D_EENS_8epilogue10collective18CollectiveEpilogueINS1F_23Sm100TmaWarpSpecializedILi2ELi2ELi32ELb0ELb0EEEJSG_NS5_IJNSV_ISE_SB_EES1K_EEESH_SI_SH_SI_NS1F_6fusion15FusionCallbacksIS1J_NS1M_17LinearCombinationISH_fSH_fLNS_15FloatRoundStyleE2EEESG_S1L_JEEENS4_5SM1004TMEM4LOAD26SM100_TMEM_LOAD_16dp32b32xES12_S1C_NS4_39AutoVectorizingCopyWithAssumedAlignmentILi128EEENS4_14SM90_TMA_STOREES1C_S1X_S1X_EEEvvEEEEvNT_6ParamsE --------------------------
	.section	.nv.shared._ZN7cutlass13device_kernelINS_4gemm6kernel13GemmUniversalIN4cute5tupleIJiiiiEEENS1_10collective13CollectiveMmaINS1_35MainloopSm100TmaUmmaWarpSpecializedILi2ELi2ELi4ENS5_IJNS4_1CILi1EEESB_SB_EEEEENS5_IJNSA_ILi64EEENSA_ILi128EEESE_EEENS_12float_e4m3_tENS5_IJlSB_lEEESH_SI_NS4_8TiledMMAINS4_8MMA_AtomIJNS4_10MMA_TraitsINS4_19SM100_MMA_F8F6F4_SSEJSH_SH_fSE_SF_NS4_17integral_constantINS4_4UMMA5MajorELSP_0EEESQ_NSN_INSO_7ScaleInELSR_0EEESS_EEEEEENS4_6LayoutISC_NS5_IJNSA_ILi0EEESW_SW_EEEEENS5_IJNS4_10UnderscoreESZ_SZ_EEEEENS4_13SM90_TMA_LOADENS4_14ComposedLayoutINS4_7SwizzleILi2ELi4ELi3EEENS4_18smem_ptr_flag_bitsILi8EEENSV_INS5_IJNSA_ILi8EEESE_EEENS5_IJSE_SB_EEEEEEEvNS4_8identityES12_S1C_vS1D_EENS_8epilogue10collective18CollectiveEpilogueINS1F_23Sm100TmaWarpSpecializedILi2ELi2ELi32ELb0ELb0EEEJSG_NS5_IJNSV_ISE_SB_EES1K_EEESH_SI_SH_SI_NS1F_6fusion15FusionCallbacksIS1J_NS1M_17LinearCombinationISH_fSH_fLNS_15FloatRoundStyleE2EEESG_S1L_JEEENS4_5SM1004TMEM4LOAD26SM100_TMEM_LOAD_16dp32b32xES12_S1C_NS4_39AutoVectorizingCopyWithAssumedAlignmentILi128EEENS4_14SM90_TMA_STOREES1C_S1X_S1X_EEEvvEEEEvNT_6ParamsE,"aw",@nobits
	.sectionflags	@""
	.align	16
	.zero		1024


//--------------------- .nv.shared.reserved.0     --------------------------
	.section	.nv.shared.reserved.0,"aw",@nobits
	.weak		__nv_reservedSMEM_offset_0_alias
	.size		__nv_reservedSMEM_offset_0_alias, 0, 64
	.other		__nv_reservedSMEM_offset_0_alias,@"STO_CUDA_RESERVED_SHARED STV_DEFAULT"
__nv_reservedSMEM_offset_0_alias:
	.zero		0
.nv.shared.reserved.0:
	.zero		64
	.weak		__nv_reservedSMEM_tcgen05_partition
	.type		__nv_reservedSMEM_tcgen05_partition,@object
	.size		__nv_reservedSMEM_tcgen05_partition,(.L_0 - __nv_reservedSMEM_tcgen05_partition)
__nv_reservedSMEM_tcgen05_partition:
	.zero		32
.L_0:


//--------------------- .nv.global                --------------------------
	.section	.nv.global,"aw",@nobits
.nv.global:
	.type		_ZN40_INTERNAL_3b467a46_4_k_cu_be6cb29e_227974cute1_E,@object
	.size		_ZN40_INTERNAL_3b467a46_4_k_cu_be6cb29e_227974cute1_E,(_ZN40_INTERNAL_3b467a46_4_k_cu_be6cb29e_227974cuda3std3__45__cpo6cbeginE - _ZN40_INTERNAL_3b467a46_4_k_cu_be6cb29e_227974cute1_E)
_ZN40_INTERNAL_3b467a46_4_k_cu_be6cb29e_227974cute1_E:
	.zero		1
	.type		_ZN40_INTERNAL_3b467a46_4_k_cu_be6cb29e_227974cuda3std3__45__cpo6cbeginE,@object
	.size		_ZN40_INTERNAL_3b467a46_4_k_cu_be6cb29e_227974cuda3std3__45__cpo6cbeginE,(_ZN40_INTERNAL_3b467a46_4_k_cu_be6cb29e_227974cuda3std3__48in_placeE - _ZN40_INTERNAL_3b467a46_4_k_cu_be6cb29e_227974cuda3std3__45__cpo6cbeginE)
_ZN40_INTERNAL_3b467a46_4_k_cu_be6cb29e_227974cuda3std3__45__cpo6cbeginE:
	.zero		1
	.type		_ZN40_INTERNAL_3b467a46_4_k_cu_be6cb29e_227974cuda3std3__48in_placeE,@object
	.size		_ZN40_INTERNAL_3b467a46_4_k_cu_be6cb29e_227974cuda3std3__48in_placeE,(_ZN40_INTERNAL_3b467a46_4_k_cu_be6cb29e_227974cuda3std6ranges3__45__cpo9iter_moveE - _ZN40_INTERNAL_3b467a46_4_k_cu_be6cb29e_227974cuda3std3__48in_placeE)
_ZN40_INTERNAL_3b467a46_4_k_cu_be6cb29e_227974cuda3std3__48in_placeE:
	.zero		1
	.type		_ZN40_INTERNAL_3b467a46_4_k_cu_be6cb29e_227974cuda3std6ranges3__45__cpo9iter_moveE,@object
	.size		_ZN40_INTERNAL_3b467a46_4_k_cu_be6cb29e_227974cuda3std6ranges3__45__cpo9iter_moveE,(_ZN40_INTERNAL_3b467a46_4_k_cu_be6cb29e_227974cuda3std3__45__cpo5beginE - _ZN40_INTERNAL_3b467a46_4_k_cu_be6cb29e_227974cuda3std6ranges3__45__cpo9iter_moveE)
_ZN40_INTERNAL_3b467a46_4_k_cu_be6cb29e_227974cuda3std6ranges3__45__cpo9iter_moveE:
	.zero		1
	.type		_ZN40_INTERNAL_3b467a46_4_k_cu_be6cb29e_227974cuda3std3__45__cpo5beginE,@object
	.size		_ZN40_INTERNAL_3b467a46_4_k_cu_be6cb29e_227974cuda3std3__45__cpo5beginE,(_ZN40_INTERNAL_3b467a46_4_k_cu_be6cb29e_227974cuda3std3__442_GLOBAL__N__3b467a46_4_k_cu_be6cb29e_227976ignoreE - _ZN40_INTERNAL_3b467a46_4_k_cu_be6cb29e_227974cuda3std3__45__cpo5beginE)
_ZN40_INTERNAL_3b467a46_4_k_cu_be6cb29e_227974cuda3std3__45__cpo5beginE:
	.zero		1
	.type		_ZN40_INTERNAL_3b467a46_4_k_cu_be6cb29e_227974cuda3std3__442_GLOBAL__N__3b467a46_4_k_cu_be6cb29e_227976ignoreE,@object
	.size		_ZN40_INTERNAL_3b467a46_4_k_cu_be6cb29e_227974cuda3std3__442_GLOBAL__N__3b467a46_4_k_cu_be6cb29e_227976ignoreE,(_ZN40_INTERNAL_3b467a46_4_k_cu_be6cb29e_227974cute7productE - _ZN40_INTERNAL_3b467a46_4_k_cu_be6cb29e_227974cuda3std3__442_GLOBAL__N__3b467a46_4_k_cu_be6cb29e_227976ignoreE)
_ZN40_INTERNAL_3b467a46_4_k_cu_be6cb29e_227974cuda3std3__442_GLOBAL__N__3b467a46_4_k_cu_be6cb29e_227976ignoreE:
	.zero		1
	.type		_ZN40_INTERNAL_3b467a46_4_k_cu_be6cb29e_227974cute7productE,@object
	.size		_ZN40_INTERNAL_3b467a46_4_k_cu_be6cb29e_227974cute7productE,(_ZN40_INTERNAL_3b467a46_4_k_cu_be6cb29e_227974cuda3std3__45__cpo3endE - _ZN40_INTERNAL_3b467a46_4_k_cu_be6cb29e_227974cute7productE)
_ZN40_INTERNAL_3b467a46_4_k_cu_be6cb29e_227974cute7productE:
	.zero		1
	.type		_ZN40_INTERNAL_3b467a46_4_k_cu_be6cb29e_227974cuda3std3__45__cpo3endE,@object
	.size		_ZN40_INTERNAL_3b467a46_4_k_cu_be6cb29e_227974cuda3std3__45__cpo3endE,(_ZN40_INTERNAL_3b467a46_4_k_cu_be6cb29e_227974cuda3std3__419piecewise_constructE - _ZN40_INTERNAL_3b467a46_4_k_cu_be6cb29e_227974cuda3std3__45__cpo3endE)
_ZN40_INTERNAL_3b467a46_4_k_cu_be6cb29e_227974cuda3std3__45__cpo3endE:
	.zero		1
	.type		_ZN40_INTERNAL_3b467a46_4_k_cu_be6cb29e_227974cuda3std3__419piecewise_constructE,@object
	.size		_ZN40_INTERNAL_3b467a46_4_k_cu_be6cb29e_227974cuda3std3__419piecewise_constructE,(_ZN40_INTERNAL_3b467a46_4_k_cu_be6cb29e_227974cuda3std3__45__cpo4cendE - _ZN40_INTERNAL_3b467a46_4_k_cu_be6cb29e_227974cuda3std3__419piecewise_constructE)
_ZN40_INTERNAL_3b467a46_4_k_cu_be6cb29e_227974cuda3std3__419piecewise_constructE:
	.zero		1
	.type		_ZN40_INTERNAL_3b467a46_4_k_cu_be6cb29e_227974cuda3std3__45__cpo4cendE,@object
	.size		_ZN40_INTERNAL_3b467a46_4_k_cu_be6cb29e_227974cuda3std3__45__cpo4cendE,(_ZN40_INTERNAL_3b467a46_4_k_cu_be6cb29e_227974cuda3std6ranges3__45__cpo4swapE - _ZN40_INTERNAL_3b467a46_4_k_cu_be6cb29e_227974cuda3std3__45__cpo4cendE)
_ZN40_INTERNAL_3b467a46_4_k_cu_be6cb29e_227974cuda3std3__45__cpo4cendE:
	.zero		1
	.type		_ZN40_INTERNAL_3b467a46_4_k_cu_be6cb29e_227974cuda3std6ranges3__45__cpo4swapE,@object
	.size		_ZN40_INTERNAL_3b467a46_4_k_cu_be6cb29e_227974cuda3std6ranges3__45__cpo4swapE,(.L_10 - _ZN40_INTERNAL_3b467a46_4_k_cu_be6cb29e_227974cuda3std6ranges3__45__cpo4swapE)
_ZN40_INTERNAL_3b467a46_4_k_cu_be6cb29e_227974cuda3std6ranges3__45__cpo4swapE:
	.zero		1
.L_10:


//--------------------- .nv.constant0._ZN7cutlass13device_kernelINS_4gemm6kernel13GemmUniversalIN4cute5tupleIJiiiiEEENS1_10collective13CollectiveMmaINS1_35MainloopSm100TmaUmmaWarpSpecializedILi2ELi2ELi4ENS5_IJNS4_1CILi1EEESB_SB_EEEEENS5_IJNSA_ILi64EEENSA_ILi128EEESE_EEENS_12float_e4m3_tENS5_IJlSB_lEEESH_SI_NS4_8TiledMMAINS4_8MMA_AtomIJNS4_10MMA_TraitsINS4_19SM100_MMA_F8F6F4_SSEJSH_SH_fSE_SF_NS4_17integral_constantINS4_4UMMA5MajorELSP_0EEESQ_NSN_INSO_7ScaleInELSR_0EEESS_EEEEEENS4_6LayoutISC_NS5_IJNSA_ILi0EEESW_SW_EEEEENS5_IJNS4_10UnderscoreESZ_SZ_EEEEENS4_13SM90_TMA_LOADENS4_14ComposedLayoutINS4_7SwizzleILi2ELi4ELi3EEENS4_18smem_ptr_flag_bitsILi8EEENSV_INS5_IJNSA_ILi8EEESE_EEENS5_IJSE_SB_EEEEEEEvNS4_8identityES12_S1C_vS1D_EENS_8epilogue10collective18CollectiveEpilogueINS1F_23Sm100TmaWarpSpecializedILi2ELi2ELi32ELb0ELb0EEEJSG_NS5_IJNSV_ISE_SB_EES1K_EEESH_SI_SH_SI_NS1F_6fusion15FusionCallbacksIS1J_NS1M_17LinearCombinationISH_fSH_fLNS_15FloatRoundStyleE2EEESG_S1L_JEEENS4_5SM1004TMEM4LOAD26SM100_TMEM_LOAD_16dp32b32xES12_S1C_NS4_39AutoVectorizingCopyWithAssumedAlignmentILi128EEENS4_14SM90_TMA_STOREES1C_S1X_S1X_EEEvvEEEEvNT_6ParamsE --------------------------
	.section	.nv.constant0._ZN7cutlass13device_kernelINS_4gemm6kernel13GemmUniversalIN4cute5tupleIJiiiiEEENS1_10collective13CollectiveMmaINS1_35MainloopSm100TmaUmmaWarpSpecializedILi2ELi2ELi4ENS5_IJNS4_1CILi1EEESB_SB_EEEEENS5_IJNSA_ILi64EEENSA_ILi128EEESE_EEENS_12float_e4m3_tENS5_IJlSB_lEEESH_SI_NS4_8TiledMMAINS4_8MMA_AtomIJNS4_10MMA_TraitsINS4_19SM100_MMA_F8F6F4_SSEJSH_SH_fSE_SF_NS4_17integral_constantINS4_4UMMA5MajorELSP_0EEESQ_NSN_INSO_7ScaleInELSR_0EEESS_EEEEEENS4_6LayoutISC_NS5_IJNSA_ILi0EEESW_SW_EEEEENS5_IJNS4_10UnderscoreESZ_SZ_EEEEENS4_13SM90_TMA_LOADENS4_14ComposedLayoutINS4_7SwizzleILi2ELi4ELi3EEENS4_18smem_ptr_flag_bitsILi8EEENSV_INS5_IJNSA_ILi8EEESE_EEENS5_IJSE_SB_EEEEEEEvNS4_8identityES12_S1C_vS1D_EENS_8epilogue10collective18CollectiveEpilogueINS1F_23Sm100TmaWarpSpecializedILi2ELi2ELi32ELb0ELb0EEEJSG_NS5_IJNSV_ISE_SB_EES1K_EEESH_SI_SH_SI_NS1F_6fusion15FusionCallbacksIS1J_NS1M_17LinearCombinationISH_fSH_fLNS_15FloatRoundStyleE2EEESG_S1L_JEEENS4_5SM1004TMEM4LOAD26SM100_TMEM_LOAD_16dp32b32xES12_S1C_NS4_39AutoVectorizingCopyWithAssumedAlignmentILi128EEENS4_14SM90_TMA_STOREES1C_S1X_S1X_EEEvvEEEEvNT_6ParamsE,"a",@progbits
	.sectionflags	@""
	.align	4
.nv.constant0._ZN7cutlass13device_kernelINS_4gemm6kernel13GemmUniversalIN4cute5tupleIJiiiiEEENS1_10collective13CollectiveMmaINS1_35MainloopSm100TmaUmmaWarpSpecializedILi2ELi2ELi4ENS5_IJNS4_1CILi1EEESB_SB_EEEEENS5_IJNSA_ILi64EEENSA_ILi128EEESE_EEENS_12float_e4m3_tENS5_IJlSB_lEEESH_SI_NS4_8TiledMMAINS4_8MMA_AtomIJNS4_10MMA_TraitsINS4_19SM100_MMA_F8F6F4_SSEJSH_SH_fSE_SF_NS4_17integral_constantINS4_4UMMA5MajorELSP_0EEESQ_NSN_INSO_7ScaleInELSR_0EEESS_EEEEEENS4_6LayoutISC_NS5_IJNSA_ILi0EEESW_SW_EEEEENS5_IJNS4_10UnderscoreESZ_SZ_EEEEENS4_13SM90_TMA_LOADENS4_14ComposedLayoutINS4_7SwizzleILi2ELi4ELi3EEENS4_18smem_ptr_flag_bitsILi8EEENSV_INS5_IJNSA_ILi8EEESE_EEENS5_IJSE_SB_EEEEEEEvNS4_8identityES12_S1C_vS1D_EENS_8epilogue10collective18CollectiveEpilogueINS1F_23Sm100TmaWarpSpecializedILi2ELi2ELi32ELb0ELb0EEEJSG_NS5_IJNSV_ISE_SB_EES1K_EEESH_SI_SH_SI_NS1F_6fusion15FusionCallbacksIS1J_NS1M_17LinearCombinationISH_fSH_fLNS_15FloatRoundStyleE2EEESG_S1L_JEEENS4_5SM1004TMEM4LOAD26SM100_TMEM_LOAD_16dp32b32xES12_S1C_NS4_39AutoVectorizingCopyWithAssumedAlignmentILi128EEENS4_14SM90_TMA_STOREES1C_S1X_S1X_EEEvvEEEEvNT_6ParamsE:
	.zero		2944


//--------------------- SYMBOLS --------------------------

	.type		.nv.reservedSmem.offset0,@object
	.size		.nv.reservedSmem.offset0,0x4
	.type		.nv.reservedSmem.cap,@object
	.size		.nv.reservedSmem.cap,0x4
	.type		__assertfail,@function
